//
// Generated by NVIDIA NVVM Compiler
//
// Compiler Build ID: CL-36424714
// Cuda compilation tools, release 13.0, V13.0.88
// Based on NVVM 20.0.0
//

.version 9.0
.target sm_100
.address_size 64

	// .globl	_Z11bsum_kernelPKfPff
.extern .shared .align 16 .b8 s_sum[];
.extern .shared .align 16 .b8 s_var[];

.visible .entry _Z11bsum_kernelPKfPff(
	.param .u64 .ptr .align 1 _Z11bsum_kernelPKfPff_param_0,
	.param .u64 .ptr .align 1 _Z11bsum_kernelPKfPff_param_1,
	.param .f32 _Z11bsum_kernelPKfPff_param_2
)
{
	.reg .pred 	%p<6>;
	.reg .b32 	%r<14>;
	.reg .b32 	%f<8>;
	.reg .b64 	%rd<9>;

	ld.param.u64 	%rd1, [_Z11bsum_kernelPKfPff_param_0];
	ld.param.u64 	%rd2, [_Z11bsum_kernelPKfPff_param_1];
	ld.param.f32 	%f1, [_Z11bsum_kernelPKfPff_param_2];
	mov.u32 	%r1, %ctaid.x;
	mov.u32 	%r13, %ntid.x;
	mov.u32 	%r3, %tid.x;
	mad.lo.s32 	%r4, %r1, %r13, %r3;
	cvt.rn.f32.s32 	%f2, %r4;
	setp.leu.f32 	%p1, %f1, %f2;
	shl.b32 	%r8, %r3, 2;
	mov.u32 	%r9, s_sum;
	add.s32 	%r5, %r9, %r8;
	@%p1 bra 	$L__BB0_2;
	cvta.to.global.u64 	%rd3, %rd1;
	mul.wide.s32 	%rd4, %r4, 4;
	add.s64 	%rd5, %rd3, %rd4;
	ld.global.f32 	%f3, [%rd5];
	st.shared.f32 	[%r5], %f3;
	bra.uni 	$L__BB0_3;
$L__BB0_2:
	mov.b32 	%r10, 0;
	st.shared.u32 	[%r5], %r10;
$L__BB0_3:
	bar.sync 	0;
	setp.lt.u32 	%p2, %r13, 2;
	@%p2 bra 	$L__BB0_7;
$L__BB0_4:
	shr.u32 	%r7, %r13, 1;
	setp.ge.u32 	%p3, %r3, %r7;
	@%p3 bra 	$L__BB0_6;
	shl.b32 	%r11, %r7, 2;
	add.s32 	%r12, %r5, %r11;
	ld.shared.f32 	%f4, [%r12];
	ld.shared.f32 	%f5, [%r5];
	add.f32 	%f6, %f4, %f5;
	st.shared.f32 	[%r5], %f6;
$L__BB0_6:
	bar.sync 	0;
	setp.gt.u32 	%p4, %r13, 3;
	mov.u32 	%r13, %r7;
	@%p4 bra 	$L__BB0_4;
$L__BB0_7:
	setp.ne.s32 	%p5, %r3, 0;
	@%p5 bra 	$L__BB0_9;
	ld.shared.f32 	%f7, [s_sum];
	cvta.to.global.u64 	%rd6, %rd2;
	mul.wide.u32 	%rd7, %r1, 4;
	add.s64 	%rd8, %rd6, %rd7;
	st.global.f32 	[%rd8], %f7;
$L__BB0_9:
	ret;

}
	// .globl	_Z10sum_kernelPKfPfff
.visible .entry _Z10sum_kernelPKfPfff(
	.param .u64 .ptr .align 1 _Z10sum_kernelPKfPfff_param_0,
	.param .u64 .ptr .align 1 _Z10sum_kernelPKfPfff_param_1,
	.param .f32 _Z10sum_kernelPKfPfff_param_2,
	.param .f32 _Z10sum_kernelPKfPfff_param_3
)
{
	.reg .pred 	%p<7>;
	.reg .b32 	%r<15>;
	.reg .b32 	%f<18>;
	.reg .b64 	%rd<7>;

	ld.param.u64 	%rd2, [_Z10sum_kernelPKfPfff_param_0];
	ld.param.u64 	%rd3, [_Z10sum_kernelPKfPfff_param_1];
	ld.param.f32 	%f4, [_Z10sum_kernelPKfPfff_param_2];
	ld.param.f32 	%f5, [_Z10sum_kernelPKfPfff_param_3];
	mov.u32 	%r1, %tid.x;
	cvt.rn.f32.u32 	%f7, %r1;
	setp.leu.f32 	%p1, %f4, %f7;
	mov.f32 	%f17, 0f00000000;
	@%p1 bra 	$L__BB1_3;
	mov.u32 	%r2, %ntid.x;
	cvta.to.global.u64 	%rd1, %rd2;
	mov.f32 	%f17, 0f00000000;
	mov.u32 	%r13, %r1;
$L__BB1_2:
	mul.wide.s32 	%rd4, %r13, 4;
	add.s64 	%rd5, %rd1, %rd4;
	ld.global.f32 	%f9, [%rd5];
	add.f32 	%f17, %f17, %f9;
	add.s32 	%r13, %r13, %r2;
	cvt.rn.f32.s32 	%f10, %r13;
	setp.gt.f32 	%p2, %f4, %f10;
	@%p2 bra 	$L__BB1_2;
$L__BB1_3:
	shl.b32 	%r9, %r1, 2;
	mov.u32 	%r10, s_sum;
	add.s32 	%r5, %r10, %r9;
	st.shared.f32 	[%r5], %f17;
	bar.sync 	0;
	mov.u32 	%r14, %ntid.x;
	setp.lt.u32 	%p3, %r14, 2;
	@%p3 bra 	$L__BB1_7;
$L__BB1_4:
	shr.u32 	%r8, %r14, 1;
	setp.ge.u32 	%p4, %r1, %r8;
	@%p4 bra 	$L__BB1_6;
	shl.b32 	%r11, %r8, 2;
	add.s32 	%r12, %r5, %r11;
	ld.shared.f32 	%f11, [%r12];
	ld.shared.f32 	%f12, [%r5];
	add.f32 	%f13, %f11, %f12;
	st.shared.f32 	[%r5], %f13;
$L__BB1_6:
	bar.sync 	0;
	setp.gt.u32 	%p5, %r14, 3;
	mov.u32 	%r14, %r8;
	@%p5 bra 	$L__BB1_4;
$L__BB1_7:
	setp.ne.s32 	%p6, %r1, 0;
	@%p6 bra 	$L__BB1_9;
	ld.shared.f32 	%f14, [s_sum];
	div.rn.f32 	%f15, %f14, %f5;
	cvta.to.global.u64 	%rd6, %rd3;
	st.global.f32 	[%rd6], %f15;
$L__BB1_9:
	ret;

}
	// .globl	_Z11bvar_kernelPKfPfS0_i
.visible .entry _Z11bvar_kernelPKfPfS0_i(
	.param .u64 .ptr .align 1 _Z11bvar_kernelPKfPfS0_i_param_0,
	.param .u64 .ptr .align 1 _Z11bvar_kernelPKfPfS0_i_param_1,
	.param .u64 .ptr .align 1 _Z11bvar_kernelPKfPfS0_i_param_2,
	.param .u32 _Z11bvar_kernelPKfPfS0_i_param_3
)
{
	.reg .pred 	%p<6>;
	.reg .b32 	%r<15>;
	.reg .b32 	%f<9>;
	.reg .b64 	%rd<11>;

	ld.param.u64 	%rd1, [_Z11bvar_kernelPKfPfS0_i_param_0];
	ld.param.u64 	%rd2, [_Z11bvar_kernelPKfPfS0_i_param_1];
	ld.param.u64 	%rd3, [_Z11bvar_kernelPKfPfS0_i_param_2];
	ld.param.u32 	%r8, [_Z11bvar_kernelPKfPfS0_i_param_3];
	mov.u32 	%r1, %ctaid.x;
	mov.u32 	%r14, %ntid.x;
	mov.u32 	%r3, %tid.x;
	mad.lo.s32 	%r4, %r1, %r14, %r3;
	setp.ge.s32 	%p1, %r4, %r8;
	shl.b32 	%r9, %r3, 2;
	mov.u32 	%r10, s_var;
	add.s32 	%r5, %r10, %r9;
	@%p1 bra 	$L__BB2_2;
	cvta.to.global.u64 	%rd4, %rd1;
	cvta.to.global.u64 	%rd5, %rd3;
	mul.wide.s32 	%rd6, %r4, 4;
	add.s64 	%rd7, %rd4, %rd6;
	ld.global.f32 	%f1, [%rd7];
	ld.global.f32 	%f2, [%rd5];
	sub.f32 	%f3, %f1, %f2;
	mul.f32 	%f4, %f3, %f3;
	st.shared.f32 	[%r5], %f4;
	bra.uni 	$L__BB2_3;
$L__BB2_2:
	mov.b32 	%r11, 0;
	st.shared.u32 	[%r5], %r11;
$L__BB2_3:
	bar.sync 	0;
	setp.lt.u32 	%p2, %r14, 2;
	@%p2 bra 	$L__BB2_7;
$L__BB2_4:
	shr.u32 	%r7, %r14, 1;
	setp.ge.u32 	%p3, %r3, %r7;
	@%p3 bra 	$L__BB2_6;
	shl.b32 	%r12, %r7, 2;
	add.s32 	%r13, %r5, %r12;
	ld.shared.f32 	%f5, [%r13];
	ld.shared.f32 	%f6, [%r5];
	add.f32 	%f7, %f5, %f6;
	st.shared.f32 	[%r5], %f7;
$L__BB2_6:
	bar.sync 	0;
	setp.gt.u32 	%p4, %r14, 3;
	mov.u32 	%r14, %r7;
	@%p4 bra 	$L__BB2_4;
$L__BB2_7:
	setp.ne.s32 	%p5, %r3, 0;
	@%p5 bra 	$L__BB2_9;
	ld.shared.f32 	%f8, [s_var];
	cvta.to.global.u64 	%rd8, %rd2;
	mul.wide.u32 	%rd9, %r1, 4;
	add.s64 	%rd10, %rd8, %rd9;
	st.global.f32 	[%rd10], %f8;
$L__BB2_9:
	ret;

}
	// .globl	_Z10var_kernelPfS_ifi
.visible .entry _Z10var_kernelPfS_ifi(
	.param .u64 .ptr .align 1 _Z10var_kernelPfS_ifi_param_0,
	.param .u64 .ptr .align 1 _Z10var_kernelPfS_ifi_param_1,
	.param .u32 _Z10var_kernelPfS_ifi_param_2,
	.param .f32 _Z10var_kernelPfS_ifi_param_3,
	.param .u32 _Z10var_kernelPfS_ifi_param_4
)
{
	.reg .pred 	%p<7>;
	.reg .b32 	%r<17>;
	.reg .b32 	%f<18>;
	.reg .b64 	%rd<7>;

	ld.param.u64 	%rd2, [_Z10var_kernelPfS_ifi_param_0];
	ld.param.u64 	%rd3, [_Z10var_kernelPfS_ifi_param_1];
	ld.param.u32 	%r9, [_Z10var_kernelPfS_ifi_param_2];
	ld.param.f32 	%f4, [_Z10var_kernelPfS_ifi_param_3];
	ld.param.u32 	%r10, [_Z10var_kernelPfS_ifi_param_4];
	mov.u32 	%r1, %tid.x;
	setp.ge.s32 	%p1, %r1, %r9;
	mov.f32 	%f17, 0f00000000;
	@%p1 bra 	$L__BB3_3;
	mov.u32 	%r2, %ntid.x;
	cvta.to.global.u64 	%rd1, %rd2;
	mov.f32 	%f17, 0f00000000;
	mov.u32 	%r15, %r1;
$L__BB3_2:
	mul.wide.s32 	%rd4, %r15, 4;
	add.s64 	%rd5, %rd1, %rd4;
	ld.global.f32 	%f7, [%rd5];
	add.f32 	%f17, %f17, %f7;
	add.s32 	%r15, %r15, %r2;
	setp.lt.s32 	%p2, %r15, %r9;
	@%p2 bra 	$L__BB3_2;
$L__BB3_3:
	shl.b32 	%r11, %r1, 2;
	mov.u32 	%r12, s_var;
	add.s32 	%r5, %r12, %r11;
	st.shared.f32 	[%r5], %f17;
	bar.sync 	0;
	mov.u32 	%r16, %ntid.x;
	setp.lt.u32 	%p3, %r16, 2;
	@%p3 bra 	$L__BB3_7;
$L__BB3_4:
	shr.u32 	%r8, %r16, 1;
	setp.ge.u32 	%p4, %r1, %r8;
	@%p4 bra 	$L__BB3_6;
	shl.b32 	%r13, %r8, 2;
	add.s32 	%r14, %r5, %r13;
	ld.shared.f32 	%f8, [%r14];
	ld.shared.f32 	%f9, [%r5];
	add.f32 	%f10, %f8, %f9;
	st.shared.f32 	[%r5], %f10;
$L__BB3_6:
	bar.sync 	0;
	setp.gt.u32 	%p5, %r16, 3;
	mov.u32 	%r16, %r8;
	@%p5 bra 	$L__BB3_4;
$L__BB3_7:
	setp.ne.s32 	%p6, %r1, 0;
	@%p6 bra 	$L__BB3_9;
	ld.shared.f32 	%f11, [s_var];
	cvt.rn.f32.s32 	%f12, %r10;
	div.rn.f32 	%f13, %f11, %f12;
	add.f32 	%f14, %f4, %f13;
	sqrt.rn.f32 	%f15, %f14;
	cvta.to.global.u64 	%rd6, %rd3;
	st.global.f32 	[%rd6], %f15;
$L__BB3_9:
	ret;

}
	// .globl	_Z11norm_kernelPKfPfS0_S0_ffi
.visible .entry _Z11norm_kernelPKfPfS0_S0_ffi(
	.param .u64 .ptr .align 1 _Z11norm_kernelPKfPfS0_S0_ffi_param_0,
	.param .u64 .ptr .align 1 _Z11norm_kernelPKfPfS0_S0_ffi_param_1,
	.param .u64 .ptr .align 1 _Z11norm_kernelPKfPfS0_S0_ffi_param_2,
	.param .u64 .ptr .align 1 _Z11norm_kernelPKfPfS0_S0_ffi_param_3,
	.param .f32 _Z11norm_kernelPKfPfS0_S0_ffi_param_4,
	.param .f32 _Z11norm_kernelPKfPfS0_S0_ffi_param_5,
	.param .u32 _Z11norm_kernelPKfPfS0_S0_ffi_param_6
)
{
	.reg .pred 	%p<2>;
	.reg .b32 	%r<6>;
	.reg .b32 	%f<9>;
	.reg .b64 	%rd<12>;

	ld.param.u64 	%rd1, [_Z11norm_kernelPKfPfS0_S0_ffi_param_0];
	ld.param.u64 	%rd2, [_Z11norm_kernelPKfPfS0_S0_ffi_param_1];
	ld.param.u64 	%rd3, [_Z11norm_kernelPKfPfS0_S0_ffi_param_2];
	ld.param.u64 	%rd4, [_Z11norm_kernelPKfPfS0_S0_ffi_param_3];
	ld.param.f32 	%f1, [_Z11norm_kernelPKfPfS0_S0_ffi_param_4];
	ld.param.f32 	%f2, [_Z11norm_kernelPKfPfS0_S0_ffi_param_5];
	ld.param.u32 	%r2, [_Z11norm_kernelPKfPfS0_S0_ffi_param_6];
	mov.u32 	%r3, %ctaid.x;
	mov.u32 	%r4, %ntid.x;
	mov.u32 	%r5, %tid.x;
	mad.lo.s32 	%r1, %r3, %r4, %r5;
	setp.ge.s32 	%p1, %r1, %r2;
	@%p1 bra 	$L__BB4_2;
	cvta.to.global.u64 	%rd5, %rd1;
	cvta.to.global.u64 	%rd6, %rd3;
	cvta.to.global.u64 	%rd7, %rd4;
	cvta.to.global.u64 	%rd8, %rd2;
	mul.wide.s32 	%rd9, %r1, 4;
	add.s64 	%rd10, %rd5, %rd9;
	ld.global.f32 	%f3, [%rd10];
	ld.global.f32 	%f4, [%rd6];
	sub.f32 	%f5, %f3, %f4;
	ld.global.f32 	%f6, [%rd7];
	div.rn.f32 	%f7, %f5, %f6;
	fma.rn.f32 	%f8, %f1, %f7, %f2;
	add.s64 	%rd11, %rd8, %rd9;
	st.global.f32 	[%rd11], %f8;
$L__BB4_2:
	ret;

}


// ===== COMPILED SASS (sm_100) =====

	.target	sm_100

	.elftype	@"ET_EXEC"


//--------------------- .note.nv.tkinfo           --------------------------
	.section	.note.nv.tkinfo,"",@"SHT_NOTE"
	.sectionflags	@"SHF_NOTE_NV_TKINFO"
	.tkinfo
        /*0018*/ 	.word	0x00000002
        /*0030*/ 	.string	""
        /*0030*/ 	.string	"ptxas"
        /*0030*/ 	.string	"Cuda compilation tools, release 13.0, V13.0.88"
        /*0030*/ 	.string	"Build cuda_13.0.r13.0/compiler.36424714_0"
        /*0030*/ 	.string	"-arch sm_100 -m 64 "



//--------------------- .note.nv.cuinfo           --------------------------
	.section	.note.nv.cuinfo,"",@"SHT_NOTE"
	.sectionflags	@"SHF_NOTE_NV_CUINFO"
        /*0018*/ 	.short	0x0002
        /*001a*/ 	.short	0x0064
        /*001c*/ 	.short	0x0082
	.zero		2


//--------------------- .nv.info                  --------------------------
	.section	.nv.info,"",@"SHT_CUDA_INFO"
	.align	4


	//----- nvinfo : EIATTR_REGCOUNT
	.align		4
        /*0000*/ 	.byte	0x04, 0x2f
        /*0002*/ 	.short	(.L_1 - .L_0)
	.align		4
.L_0:
        /*0004*/ 	.word	index@(_Z11bsum_kernelPKfPff)
        /*0008*/ 	.word	0x0000000a


	//----- nvinfo : EIATTR_FRAME_SIZE
	.align		4
.L_1:
        /*000c*/ 	.byte	0x04, 0x11
        /*000e*/ 	.short	(.L_3 - .L_2)
	.align		4
.L_2:
        /*0010*/ 	.word	index@(_Z11bsum_kernelPKfPff)
        /*0014*/ 	.word	0x00000000


	//----- nvinfo : EIATTR_REGCOUNT
	.align		4
.L_3:
        /*0018*/ 	.byte	0x04, 0x2f
        /*001a*/ 	.short	(.L_5 - .L_4)
	.align		4
.L_4:
        /*001c*/ 	.word	index@(_Z10sum_kernelPKfPfff)
        /*0020*/ 	.word	0x0000000e


	//----- nvinfo : EIATTR_FRAME_SIZE
	.align		4
.L_5:
        /*0024*/ 	.byte	0x04, 0x11
        /*0026*/ 	.short	(.L_7 - .L_6)
	.align		4
.L_6:
        /*0028*/ 	.word	index@($__internal_3_$__cuda_sm3x_div_rn_noftz_f32_slowpath)
        /*002c*/ 	.word	0x00000000


	//----- nvinfo : EIATTR_FRAME_SIZE
	.align		4
.L_7:
        /*0030*/ 	.byte	0x04, 0x11
        /*0032*/ 	.short	(.L_9 - .L_8)
	.align		4
.L_8:
        /*0034*/ 	.word	index@(_Z10sum_kernelPKfPfff)
        /*0038*/ 	.word	0x00000000


	//----- nvinfo : EIATTR_REGCOUNT
	.align		4
.L_9:
        /*003c*/ 	.byte	0x04, 0x2f
        /*003e*/ 	.short	(.L_11 - .L_10)
	.align		4
.L_10:
        /*0040*/ 	.word	index@(_Z11bvar_kernelPKfPfS0_i)
        /*0044*/ 	.word	0x0000000c


	//----- nvinfo : EIATTR_FRAME_SIZE
	.align		4
.L_11:
        /*0048*/ 	.byte	0x04, 0x11
        /*004a*/ 	.short	(.L_13 - .L_12)
	.align		4
.L_12:
        /*004c*/ 	.word	index@(_Z11bvar_kernelPKfPfS0_i)
        /*0050*/ 	.word	0x00000000


	//----- nvinfo : EIATTR_REGCOUNT
	.align		4
.L_13:
        /*0054*/ 	.byte	0x04, 0x2f
        /*0056*/ 	.short	(.L_15 - .L_14)
	.align		4
.L_14:
        /*0058*/ 	.word	index@(_Z10var_kernelPfS_ifi)
        /*005c*/ 	.word	0x0000000e


	//----- nvinfo : EIATTR_FRAME_SIZE
	.align		4
.L_15:
        /*0060*/ 	.byte	0x04, 0x11
        /*0062*/ 	.short	(.L_17 - .L_16)
	.align		4
.L_16:
        /*0064*/ 	.word	index@($__internal_2_$__cuda_sm3x_div_rn_noftz_f32_slowpath)
        /*0068*/ 	.word	0x00000000


	//----- nvinfo : EIATTR_FRAME_SIZE
	.align		4
.L_17:
        /*006c*/ 	.byte	0x04, 0x11
        /*006e*/ 	.short	(.L_19 - .L_18)
	.align		4
.L_18:
        /*0070*/ 	.word	index@($__internal_1_$__cuda_sm20_sqrt_rn_f32_slowpath)
        /*0074*/ 	.word	0x00000000


	//----- nvinfo : EIATTR_FRAME_SIZE
	.align		4
.L_19:
        /*0078*/ 	.byte	0x04, 0x11
        /*007a*/ 	.short	(.L_21 - .L_20)
	.align		4
.L_20:
        /*007c*/ 	.word	index@(_Z10var_kernelPfS_ifi)
        /*0080*/ 	.word	0x00000000


	//----- nvinfo : EIATTR_REGCOUNT
	.align		4
.L_21:
        /*0084*/ 	.byte	0x04, 0x2f
        /*0086*/ 	.short	(.L_23 - .L_22)
	.align		4
.L_22:
        /*0088*/ 	.word	index@(_Z11norm_kernelPKfPfS0_S0_ffi)
        /*008c*/ 	.word	0x00000010


	//----- nvinfo : EIATTR_FRAME_SIZE
	.align		4
.L_23:
        /*0090*/ 	.byte	0x04, 0x11
        /*0092*/ 	.short	(.L_25 - .L_24)
	.align		4
.L_24:
        /*0094*/ 	.word	index@($__internal_0_$__cuda_sm3x_div_rn_noftz_f32_slowpath)
        /*0098*/ 	.word	0x00000000


	//----- nvinfo : EIATTR_FRAME_SIZE
	.align		4
.L_25:
        /*009c*/ 	.byte	0x04, 0x11
        /*009e*/ 	.short	(.L_27 - .L_26)
	.align		4
.L_26:
        /*00a0*/ 	.word	index@(_Z11norm_kernelPKfPfS0_S0_ffi)
        /*00a4*/ 	.word	0x00000000


	//----- nvinfo : EIATTR_MIN_STACK_SIZE
	.align		4
.L_27:
        /*00a8*/ 	.byte	0x04, 0x12
        /*00aa*/ 	.short	(.L_29 - .L_28)
	.align		4
.L_28:
        /*00ac*/ 	.word	index@(_Z11norm_kernelPKfPfS0_S0_ffi)
        /*00b0*/ 	.word	0x00000000


	//----- nvinfo : EIATTR_MIN_STACK_SIZE
	.align		4
.L_29:
        /*00b4*/ 	.byte	0x04, 0x12
        /*00b6*/ 	.short	(.L_31 - .L_30)
	.align		4
.L_30:
        /*00b8*/ 	.word	index@(_Z10var_kernelPfS_ifi)
        /*00bc*/ 	.word	0x00000000


	//----- nvinfo : EIATTR_MIN_STACK_SIZE
	.align		4
.L_31:
        /*00c0*/ 	.byte	0x04, 0x12
        /*00c2*/ 	.short	(.L_33 - .L_32)
	.align		4
.L_32:
        /*00c4*/ 	.word	index@(_Z11bvar_kernelPKfPfS0_i)
        /*00c8*/ 	.word	0x00000000


	//----- nvinfo : EIATTR_MIN_STACK_SIZE
	.align		4
.L_33:
        /*00cc*/ 	.byte	0x04, 0x12
        /*00ce*/ 	.short	(.L_35 - .L_34)
	.align		4
.L_34:
        /*00d0*/ 	.word	index@(_Z10sum_kernelPKfPfff)
        /*00d4*/ 	.word	0x00000000


	//----- nvinfo : EIATTR_MIN_STACK_SIZE
	.align		4
.L_35:
        /*00d8*/ 	.byte	0x04, 0x12
        /*00da*/ 	.short	(.L_37 - .L_36)
	.align		4
.L_36:
        /*00dc*/ 	.word	index@(_Z11bsum_kernelPKfPff)
        /*00e0*/ 	.word	0x00000000
.L_37:


//--------------------- .nv.compat                --------------------------
	.section	.nv.compat,"",@"SHT_CUDA_COMPAT_INFO"
	.align	4
        /*0000*/ 	.byte	0x02, 0x09, 0x00, 0x00, 0x02, 0x02, 0x01, 0x00, 0x02, 0x05, 0x05, 0x00, 0x03, 0x07, 0x01, 0x01
        /*0010*/ 	.byte	0x02, 0x03, 0x00, 0x00, 0x02, 0x06, 0x01, 0x00, 0x04, 0x0b, 0x08, 0x00, 0x01, 0x00, 0x00, 0x00
        /*0020*/ 	.byte	0x00, 0x00, 0x00, 0x00


//--------------------- .nv.info._Z11norm_kernelPKfPfS0_S0_ffi --------------------------
	.section	.nv.info._Z11norm_kernelPKfPfS0_S0_ffi,"",@"SHT_CUDA_INFO"
	.sectionflags	@""
	.align	4


	//----- nvinfo : EIATTR_CUDA_API_VERSION
	.align		4
        /*0000*/ 	.byte	0x04, 0x37
        /*0002*/ 	.short	(.L_39 - .L_38)
.L_38:
        /*0004*/ 	.word	0x00000082


	//----- nvinfo : EIATTR_KPARAM_INFO
	.align		4
.L_39:
        /*0008*/ 	.byte	0x04, 0x17
        /*000a*/ 	.short	(.L_41 - .L_40)
.L_40:
        /*000c*/ 	.word	0x00000000
        /*0010*/ 	.short	0x0006
        /*0012*/ 	.short	0x0028
        /*0014*/ 	.byte	0x00, 0xf0, 0x11, 0x00


	//----- nvinfo : EIATTR_KPARAM_INFO
	.align		4
.L_41:
        /*0018*/ 	.byte	0x04, 0x17
        /*001a*/ 	.short	(.L_43 - .L_42)
.L_42:
        /*001c*/ 	.word	0x00000000
        /*0020*/ 	.short	0x0005
        /*0022*/ 	.short	0x0024
        /*0024*/ 	.byte	0x00, 0xf0, 0x11, 0x00


	//----- nvinfo : EIATTR_KPARAM_INFO
	.align		4
.L_43:
        /*0028*/ 	.byte	0x04, 0x17
        /*002a*/ 	.short	(.L_45 - .L_44)
.L_44:
        /*002c*/ 	.word	0x00000000
        /*0030*/ 	.short	0x0004
        /*0032*/ 	.short	0x0020
        /*0034*/ 	.byte	0x00, 0xf0, 0x11, 0x00


	//----- nvinfo : EIATTR_KPARAM_INFO
	.align		4
.L_45:
        /*0038*/ 	.byte	0x04, 0x17
        /*003a*/ 	.short	(.L_47 - .L_46)
.L_46:
        /*003c*/ 	.word	0x00000000
        /*0040*/ 	.short	0x0003
        /*0042*/ 	.short	0x0018
        /*0044*/ 	.byte	0x00, 0xf5, 0x21, 0x00


	//----- nvinfo : EIATTR_KPARAM_INFO
	.align		4
.L_47:
        /*0048*/ 	.byte	0x04, 0x17
        /*004a*/ 	.short	(.L_49 - .L_48)
.L_48:
        /*004c*/ 	.word	0x00000000
        /*0050*/ 	.short	0x0002
        /*0052*/ 	.short	0x0010
        /*0054*/ 	.byte	0x00, 0xf5, 0x21, 0x00


	//----- nvinfo : EIATTR_KPARAM_INFO
	.align		4
.L_49:
        /*0058*/ 	.byte	0x04, 0x17
        /*005a*/ 	.short	(.L_51 - .L_50)
.L_50:
        /*005c*/ 	.word	0x00000000
        /*0060*/ 	.short	0x0001
        /*0062*/ 	.short	0x0008
        /*0064*/ 	.byte	0x00, 0xf5, 0x21, 0x00


	//----- nvinfo : EIATTR_KPARAM_INFO
	.align		4
.L_51:
        /*0068*/ 	.byte	0x04, 0x17
        /*006a*/ 	.short	(.L_53 - .L_52)
.L_52:
        /*006c*/ 	.word	0x00000000
        /*0070*/ 	.short	0x0000
        /*0072*/ 	.short	0x0000
        /*0074*/ 	.byte	0x00, 0xf5, 0x21, 0x00


	//----- nvinfo : EIATTR_SPARSE_MMA_MASK
	.align		4
.L_53:
        /*0078*/ 	.byte	0x03, 0x50
        /*007a*/ 	.short	0x0000


	//----- nvinfo : EIATTR_MAXREG_COUNT
	.align		4
        /*007c*/ 	.byte	0x03, 0x1b
        /*007e*/ 	.short	0x00ff


	//----- nvinfo : EIATTR_MERCURY_ISA_VERSION
	.align		4
        /*0080*/ 	.byte	0x03, 0x5f
        /*0082*/ 	.short	0x0101


	//----- nvinfo : EIATTR_VRC_CTA_INIT_COUNT
	.align		4
        /*0084*/ 	.byte	0x02, 0x4a
	.zero		1
	.zero		1


	//----- nvinfo : EIATTR_EXIT_INSTR_OFFSETS
	.align		4
        /*0088*/ 	.byte	0x04, 0x1c
        /*008a*/ 	.short	(.L_55 - .L_54)


	//   ....[0]....
.L_54:
        /*008c*/ 	.word	0x00000070


	//   ....[1]....
        /*0090*/ 	.word	0x00000230


	//----- nvinfo : EIATTR_CRS_STACK_SIZE
	.align		4
.L_55:
        /*0094*/ 	.byte	0x04, 0x1e
        /*0096*/ 	.short	(.L_57 - .L_56)
.L_56:
        /*0098*/ 	.word	0x00000000


	//----- nvinfo : EIATTR_CBANK_PARAM_SIZE
	.align		4
.L_57:
        /*009c*/ 	.byte	0x03, 0x19
        /*009e*/ 	.short	0x002c


	//----- nvinfo : EIATTR_PARAM_CBANK
	.align		4
        /*00a0*/ 	.byte	0x04, 0x0a
        /*00a2*/ 	.short	(.L_59 - .L_58)
	.align		4
.L_58:
        /*00a4*/ 	.word	index@(.nv.constant0._Z11norm_kernelPKfPfS0_S0_ffi)
        /*00a8*/ 	.short	0x0380
        /*00aa*/ 	.short	0x002c


	//----- nvinfo : EIATTR_SW_WAR
	.align		4
.L_59:
        /*00ac*/ 	.byte	0x04, 0x36
        /*00ae*/ 	.short	(.L_61 - .L_60)
.L_60:
        /*00b0*/ 	.word	0x00000008
.L_61:


//--------------------- .nv.info._Z10var_kernelPfS_ifi --------------------------
	.section	.nv.info._Z10var_kernelPfS_ifi,"",@"SHT_CUDA_INFO"
	.sectionflags	@""
	.align	4


	//----- nvinfo : EIATTR_CUDA_API_VERSION
	.align		4
        /*0000*/ 	.byte	0x04, 0x37
        /*0002*/ 	.short	(.L_63 - .L_62)
.L_62:
        /*0004*/ 	.word	0x00000082


	//----- nvinfo : EIATTR_KPARAM_INFO
	.align		4
.L_63:
        /*0008*/ 	.byte	0x04, 0x17
        /*000a*/ 	.short	(.L_65 - .L_64)
.L_64:
        /*000c*/ 	.word	0x00000000
        /*0010*/ 	.short	0x0004
        /*0012*/ 	.short	0x0018
        /*0014*/ 	.byte	0x00, 0xf0, 0x11, 0x00


	//----- nvinfo : EIATTR_KPARAM_INFO
	.align		4
.L_65:
        /*0018*/ 	.byte	0x04, 0x17
        /*001a*/ 	.short	(.L_67 - .L_66)
.L_66:
        /*001c*/ 	.word	0x00000000
        /*0020*/ 	.short	0x0003
        /*0022*/ 	.short	0x0014
        /*0024*/ 	.byte	0x00, 0xf0, 0x11, 0x00


	//----- nvinfo : EIATTR_KPARAM_INFO
	.align		4
.L_67:
        /*0028*/ 	.byte	0x04, 0x17
        /*002a*/ 	.short	(.L_69 - .L_68)
.L_68:
        /*002c*/ 	.word	0x00000000
        /*0030*/ 	.short	0x0002
        /*0032*/ 	.short	0x0010
        /*0034*/ 	.byte	0x00, 0xf0, 0x11, 0x00


	//----- nvinfo : EIATTR_KPARAM_INFO
	.align		4
.L_69:
        /*0038*/ 	.byte	0x04, 0x17
        /*003a*/ 	.short	(.L_71 - .L_70)
.L_70:
        /*003c*/ 	.word	0x00000000
        /*0040*/ 	.short	0x0001
        /*0042*/ 	.short	0x0008
        /*0044*/ 	.byte	0x00, 0xf5, 0x21, 0x00


	//----- nvinfo : EIATTR_KPARAM_INFO
	.align		4
.L_71:
        /*0048*/ 	.byte	0x04, 0x17
        /*004a*/ 	.short	(.L_73 - .L_72)
.L_72:
        /*004c*/ 	.word	0x00000000
        /*0050*/ 	.short	0x0000
        /*0052*/ 	.short	0x0000
        /*0054*/ 	.byte	0x00, 0xf5, 0x21, 0x00


	//----- nvinfo : EIATTR_SPARSE_MMA_MASK
	.align		4
.L_73:
        /*0058*/ 	.byte	0x03, 0x50
        /*005a*/ 	.short	0x0000


	//----- nvinfo : EIATTR_MAXREG_COUNT
	.align		4
        /*005c*/ 	.byte	0x03, 0x1b
        /*005e*/ 	.short	0x00ff


	//----- nvinfo : EIATTR_NUM_BARRIERS
	.align		4
        /*0060*/ 	.byte	0x02, 0x4c
        /*0062*/ 	.byte	0x01
	.zero		1


	//----- nvinfo : EIATTR_MERCURY_ISA_VERSION
	.align		4
        /*0064*/ 	.byte	0x03, 0x5f
        /*0066*/ 	.short	0x0101


	//----- nvinfo : EIATTR_VRC_CTA_INIT_COUNT
	.align		4
        /*0068*/ 	.byte	0x02, 0x4a
	.zero		1
	.zero		1


	//----- nvinfo : EIATTR_EXIT_INSTR_OFFSETS
	.align		4
        /*006c*/ 	.byte	0x04, 0x1c
        /*006e*/ 	.short	(.L_75 - .L_74)


	//   ....[0]....
.L_74:
        /*0070*/ 	.word	0x00000290


	//   ....[1]....
        /*0074*/ 	.word	0x000004a0


	//----- nvinfo : EIATTR_CRS_STACK_SIZE
	.align		4
.L_75:
        /*0078*/ 	.byte	0x04, 0x1e
        /*007a*/ 	.short	(.L_77 - .L_76)
.L_76:
        /*007c*/ 	.word	0x00000000


	//----- nvinfo : EIATTR_CBANK_PARAM_SIZE
	.align		4
.L_77:
        /*0080*/ 	.byte	0x03, 0x19
        /*0082*/ 	.short	0x001c


	//----- nvinfo : EIATTR_PARAM_CBANK
	.align		4
        /*0084*/ 	.byte	0x04, 0x0a
        /*0086*/ 	.short	(.L_79 - .L_78)
	.align		4
.L_78:
        /*0088*/ 	.word	index@(.nv.constant0._Z10var_kernelPfS_ifi)
        /*008c*/ 	.short	0x0380
        /*008e*/ 	.short	0x001c


	//----- nvinfo : EIATTR_SW_WAR
	.align		4
.L_79:
        /*0090*/ 	.byte	0x04, 0x36
        /*0092*/ 	.short	(.L_81 - .L_80)
.L_80:
        /*0094*/ 	.word	0x00000008
.L_81:


//--------------------- .nv.info._Z11bvar_kernelPKfPfS0_i --------------------------
	.section	.nv.info._Z11bvar_kernelPKfPfS0_i,"",@"SHT_CUDA_INFO"
	.sectionflags	@""
	.align	4


	//----- nvinfo : EIATTR_CUDA_API_VERSION
	.align		4
        /*0000*/ 	.byte	0x04, 0x37
        /*0002*/ 	.short	(.L_83 - .L_82)
.L_82:
        /*0004*/ 	.word	0x00000082


	//----- nvinfo : EIATTR_KPARAM_INFO
	.align		4
.L_83:
        /*0008*/ 	.byte	0x04, 0x17
        /*000a*/ 	.short	(.L_85 - .L_84)
.L_84:
        /*000c*/ 	.word	0x00000000
        /*0010*/ 	.short	0x0003
        /*0012*/ 	.short	0x0018
        /*0014*/ 	.byte	0x00, 0xf0, 0x11, 0x00


	//----- nvinfo : EIATTR_KPARAM_INFO
	.align		4
.L_85:
        /*0018*/ 	.byte	0x04, 0x17
        /*001a*/ 	.short	(.L_87 - .L_86)
.L_86:
        /*001c*/ 	.word	0x00000000
        /*0020*/ 	.short	0x0002
        /*0022*/ 	.short	0x0010
        /*0024*/ 	.byte	0x00, 0xf5, 0x21, 0x00


	//----- nvinfo : EIATTR_KPARAM_INFO
	.align		4
.L_87:
        /*0028*/ 	.byte	0x04, 0x17
        /*002a*/ 	.short	(.L_89 - .L_88)
.L_88:
        /*002c*/ 	.word	0x00000000
        /*0030*/ 	.short	0x0001
        /*0032*/ 	.short	0x0008
        /*0034*/ 	.byte	0x00, 0xf5, 0x21, 0x00


	//----- nvinfo : EIATTR_KPARAM_INFO
	.align		4
.L_89:
        /*0038*/ 	.byte	0x04, 0x17
        /*003a*/ 	.short	(.L_91 - .L_90)
.L_90:
        /*003c*/ 	.word	0x00000000
        /*0040*/ 	.short	0x0000
        /*0042*/ 	.short	0x0000
        /*0044*/ 	.byte	0x00, 0xf5, 0x21, 0x00


	//----- nvinfo : EIATTR_SPARSE_MMA_MASK
	.align		4
.L_91:
        /*0048*/ 	.byte	0x03, 0x50
        /*004a*/ 	.short	0x0000


	//----- nvinfo : EIATTR_MAXREG_COUNT
	.align		4
        /*004c*/ 	.byte	0x03, 0x1b
        /*004e*/ 	.short	0x00ff


	//----- nvinfo : EIATTR_NUM_BARRIERS
	.align		4
        /*0050*/ 	.byte	0x02, 0x4c
        /*0052*/ 	.byte	0x01
	.zero		1


	//----- nvinfo : EIATTR_MERCURY_ISA_VERSION
	.align		4
        /*0054*/ 	.byte	0x03, 0x5f
        /*0056*/ 	.short	0x0101


	//----- nvinfo : EIATTR_VRC_CTA_INIT_COUNT
	.align		4
        /*0058*/ 	.byte	0x02, 0x4a
	.zero		1
	.zero		1


	//----- nvinfo : EIATTR_EXIT_INSTR_OFFSETS
	.align		4
        /*005c*/ 	.byte	0x04, 0x1c
        /*005e*/ 	.short	(.L_93 - .L_92)


	//   ....[0]....
.L_92:
        /*0060*/ 	.word	0x00000250


	//   ....[1]....
        /*0064*/ 	.word	0x000002d0


	//----- nvinfo : EIATTR_CBANK_PARAM_SIZE
	.align		4
.L_93:
        /*0068*/ 	.byte	0x03, 0x19
        /*006a*/ 	.short	0x001c


	//----- nvinfo : EIATTR_PARAM_CBANK
	.align		4
        /*006c*/ 	.byte	0x04, 0x0a
        /*006e*/ 	.short	(.L_95 - .L_94)
	.align		4
.L_94:
        /*0070*/ 	.word	index@(.nv.constant0._Z11bvar_kernelPKfPfS0_i)
        /*0074*/ 	.short	0x0380
        /*0076*/ 	.short	0x001c


	//----- nvinfo : EIATTR_SW_WAR
	.align		4
.L_95:
        /*0078*/ 	.byte	0x04, 0x36
        /*007a*/ 	.short	(.L_97 - .L_96)
.L_96:
        /*007c*/ 	.word	0x00000008
.L_97:


//--------------------- .nv.info._Z10sum_kernelPKfPfff --------------------------
	.section	.nv.info._Z10sum_kernelPKfPfff,"",@"SHT_CUDA_INFO"
	.sectionflags	@""
	.align	4


	//----- nvinfo : EIATTR_CUDA_API_VERSION
	.align		4
        /*0000*/ 	.byte	0x04, 0x37
        /*0002*/ 	.short	(.L_99 - .L_98)
.L_98:
        /*0004*/ 	.word	0x00000082


	//----- nvinfo : EIATTR_KPARAM_INFO
	.align		4
.L_99:
        /*0008*/ 	.byte	0x04, 0x17
        /*000a*/ 	.short	(.L_101 - .L_100)
.L_100:
        /*000c*/ 	.word	0x00000000
        /*0010*/ 	.short	0x0003
        /*0012*/ 	.short	0x0014
        /*0014*/ 	.byte	0x00, 0xf0, 0x11, 0x00


	//----- nvinfo : EIATTR_KPARAM_INFO
	.align		4
.L_101:
        /*0018*/ 	.byte	0x04, 0x17
        /*001a*/ 	.short	(.L_103 - .L_102)
.L_102:
        /*001c*/ 	.word	0x00000000
        /*0020*/ 	.short	0x0002
        /*0022*/ 	.short	0x0010
        /*0024*/ 	.byte	0x00, 0xf0, 0x11, 0x00


	//----- nvinfo : EIATTR_KPARAM_INFO
	.align		4
.L_103:
        /*0028*/ 	.byte	0x04, 0x17
        /*002a*/ 	.short	(.L_105 - .L_104)
.L_104:
        /*002c*/ 	.word	0x00000000
        /*0030*/ 	.short	0x0001
        /*0032*/ 	.short	0x0008
        /*0034*/ 	.byte	0x00, 0xf5, 0x21, 0x00


	//----- nvinfo : EIATTR_KPARAM_INFO
	.align		4
.L_105:
        /*0038*/ 	.byte	0x04, 0x17
        /*003a*/ 	.short	(.L_107 - .L_106)
.L_106:
        /*003c*/ 	.word	0x00000000
        /*0040*/ 	.short	0x0000
        /*0042*/ 	.short	0x0000
        /*0044*/ 	.byte	0x00, 0xf5, 0x21, 0x00


	//----- nvinfo : EIATTR_SPARSE_MMA_MASK
	.align		4
.L_107:
        /*0048*/ 	.byte	0x03, 0x50
        /*004a*/ 	.short	0x0000


	//----- nvinfo : EIATTR_MAXREG_COUNT
	.align		4
        /*004c*/ 	.byte	0x03, 0x1b
        /*004e*/ 	.short	0x00ff


	//----- nvinfo : EIATTR_NUM_BARRIERS
	.align		4
        /*0050*/ 	.byte	0x02, 0x4c
        /*0052*/ 	.byte	0x01
	.zero		1


	//----- nvinfo : EIATTR_MERCURY_ISA_VERSION
	.align		4
        /*0054*/ 	.byte	0x03, 0x5f
        /*0056*/ 	.short	0x0101


	//----- nvinfo : EIATTR_VRC_CTA_INIT_COUNT
	.align		4
        /*0058*/ 	.byte	0x02, 0x4a
	.zero		1
	.zero		1


	//----- nvinfo : EIATTR_EXIT_INSTR_OFFSETS
	.align		4
        /*005c*/ 	.byte	0x04, 0x1c
        /*005e*/ 	.short	(.L_109 - .L_108)


	//   ....[0]....
.L_108:
        /*0060*/ 	.word	0x000002b0


	//   ....[1]....
        /*0064*/ 	.word	0x000003d0


	//----- nvinfo : EIATTR_CRS_STACK_SIZE
	.align		4
.L_109:
        /*0068*/ 	.byte	0x04, 0x1e
        /*006a*/ 	.short	(.L_111 - .L_110)
.L_110:
        /*006c*/ 	.word	0x00000000


	//----- nvinfo : EIATTR_CBANK_PARAM_SIZE
	.align		4
.L_111:
        /*0070*/ 	.byte	0x03, 0x19
        /*0072*/ 	.short	0x0018


	//----- nvinfo : EIATTR_PARAM_CBANK
	.align		4
        /*0074*/ 	.byte	0x04, 0x0a
        /*0076*/ 	.short	(.L_113 - .L_112)
	.align		4
.L_112:
        /*0078*/ 	.word	index@(.nv.constant0._Z10sum_kernelPKfPfff)
        /*007c*/ 	.short	0x0380
        /*007e*/ 	.short	0x0018


	//----- nvinfo : EIATTR_SW_WAR
	.align		4
.L_113:
        /*0080*/ 	.byte	0x04, 0x36
        /*0082*/ 	.short	(.L_115 - .L_114)
.L_114:
        /*0084*/ 	.word	0x00000008
.L_115:


//--------------------- .nv.info._Z11bsum_kernelPKfPff --------------------------
	.section	.nv.info._Z11bsum_kernelPKfPff,"",@"SHT_CUDA_INFO"
	.sectionflags	@""
	.align	4


	//----- nvinfo : EIATTR_CUDA_API_VERSION
	.align		4
        /*0000*/ 	.byte	0x04, 0x37
        /*0002*/ 	.short	(.L_117 - .L_116)
.L_116:
        /*0004*/ 	.word	0x00000082


	//----- nvinfo : EIATTR_KPARAM_INFO
	.align		4
.L_117:
        /*0008*/ 	.byte	0x04, 0x17
        /*000a*/ 	.short	(.L_119 - .L_118)
.L_118:
        /*000c*/ 	.word	0x00000000
        /*0010*/ 	.short	0x0002
        /*0012*/ 	.short	0x0010
        /*0014*/ 	.byte	0x00, 0xf0, 0x11, 0x00


	//----- nvinfo : EIATTR_KPARAM_INFO
	.align		4
.L_119:
        /*0018*/ 	.byte	0x04, 0x17
        /*001a*/ 	.short	(.L_121 - .L_120)
.L_120:
        /*001c*/ 	.word	0x00000000
        /*0020*/ 	.short	0x0001
        /*0022*/ 	.short	0x0008
        /*0024*/ 	.byte	0x00, 0xf5, 0x21, 0x00


	//----- nvinfo : EIATTR_KPARAM_INFO
	.align		4
.L_121:
        /*0028*/ 	.byte	0x04, 0x17
        /*002a*/ 	.short	(.L_123 - .L_122)
.L_122:
        /*002c*/ 	.word	0x00000000
        /*0030*/ 	.short	0x0000
        /*0032*/ 	.short	0x0000
        /*0034*/ 	.byte	0x00, 0xf5, 0x21, 0x00


	//----- nvinfo : EIATTR_SPARSE_MMA_MASK
	.align		4
.L_123:
        /*0038*/ 	.byte	0x03, 0x50
        /*003a*/ 	.short	0x0000


	//----- nvinfo : EIATTR_MAXREG_COUNT
	.align		4
        /*003c*/ 	.byte	0x03, 0x1b
        /*003e*/ 	.short	0x00ff


	//----- nvinfo : EIATTR_NUM_BARRIERS
	.align		4
        /*0040*/ 	.byte	0x02, 0x4c
        /*0042*/ 	.byte	0x01
	.zero		1


	//----- nvinfo : EIATTR_MERCURY_ISA_VERSION
	.align		4
        /*0044*/ 	.byte	0x03, 0x5f
        /*0046*/ 	.short	0x0101


	//----- nvinfo : EIATTR_VRC_CTA_INIT_COUNT
	.align		4
        /*0048*/ 	.byte	0x02, 0x4a
	.zero		1
	.zero		1


	//----- nvinfo : EIATTR_EXIT_INSTR_OFFSETS
	.align		4
        /*004c*/ 	.byte	0x04, 0x1c
        /*004e*/ 	.short	(.L_125 - .L_124)


	//   ....[0]....
.L_124:
        /*0050*/ 	.word	0x00000220


	//   ....[1]....
        /*0054*/ 	.word	0x000002a0


	//----- nvinfo : EIATTR_CBANK_PARAM_SIZE
	.align		4
.L_125:
        /*0058*/ 	.byte	0x03, 0x19
        /*005a*/ 	.short	0x0014


	//----- nvinfo : EIATTR_PARAM_CBANK
	.align		4
        /*005c*/ 	.byte	0x04, 0x0a
        /*005e*/ 	.short	(.L_127 - .L_126)
	.align		4
.L_126:
        /*0060*/ 	.word	index@(.nv.constant0._Z11bsum_kernelPKfPff)
        /*0064*/ 	.short	0x0380
        /*0066*/ 	.short	0x0014


	//----- nvinfo : EIATTR_SW_WAR
	.align		4
.L_127:
        /*0068*/ 	.byte	0x04, 0x36
        /*006a*/ 	.short	(.L_129 - .L_128)
.L_128:
        /*006c*/ 	.word	0x00000008
.L_129:


//--------------------- .nv.callgraph             --------------------------
	.section	.nv.callgraph,"",@"SHT_CUDA_CALLGRAPH"
	.align	4
	.sectionentsize	8
	.align		4
        /*0000*/ 	.word	0x00000000
	.align		4
        /*0004*/ 	.word	0xffffffff
	.align		4
        /*0008*/ 	.word	0x00000000
	.align		4
        /*000c*/ 	.word	0xfffffffe
	.align		4
        /*0010*/ 	.word	0x00000000
	.align		4
        /*0014*/ 	.word	0xfffffffd
	.align		4
        /*0018*/ 	.word	0x00000000
	.align		4
        /*001c*/ 	.word	0xfffffffc


//--------------------- .text._Z11norm_kernelPKfPfS0_S0_ffi --------------------------
	.section	.text._Z11norm_kernelPKfPfS0_S0_ffi,"ax",@progbits
	.align	128
        .global         _Z11norm_kernelPKfPfS0_S0_ffi
        .type           _Z11norm_kernelPKfPfS0_S0_ffi,@function
        .size           _Z11norm_kernelPKfPfS0_S0_ffi,(.L_x_53 - _Z11norm_kernelPKfPfS0_S0_ffi)
        .other          _Z11norm_kernelPKfPfS0_S0_ffi,@"STO_CUDA_ENTRY STV_DEFAULT"
_Z11norm_kernelPKfPfS0_S0_ffi:
.text._Z11norm_kernelPKfPfS0_S0_ffi:
[----:B------:R-:W-:Y:S01]  /*0000*/  LDC R1, c[0x0][0x37c] ;  /* 0x0000df00ff017b82 */ /* 0x000fe20000000800 */
[----:B------:R-:W0:Y:S07]  /*0010*/  S2R R3, SR_TID.X ;  /* 0x0000000000037919 */ /* 0x000e2e0000002100 */
[----:B------:R-:W0:Y:S01]  /*0020*/  S2UR UR4, SR_CTAID.X ;  /* 0x00000000000479c3 */ /* 0x000e220000002500 */
[----:B------:R-:W1:Y:S07]  /*0030*/  LDCU UR5, c[0x0][0x3a8] ;  /* 0x00007500ff0577ac */ /* 0x000e6e0008000800 */
[----:B------:R-:W0:Y:S02]  /*0040*/  LDC R2, c[0x0][0x360] ;  /* 0x0000d800ff027b82 */ /* 0x000e240000000800 */
[----:B0-----:R-:W-:-:S05]  /*0050*/  IMAD R2, R2, UR4, R3 ;  /* 0x0000000402027c24 */ /* 0x001fca000f8e0203 */
[----:B-1----:R-:W-:-:S13]  /*0060*/  ISETP.GE.AND P0, PT, R2, UR5, PT ;  /* 0x0000000502007c0c */ /* 0x002fda000bf06270 */
[----:B------:R-:W-:Y:S05]  /*0070*/  @P0 EXIT ;  /* 0x000000000000094d */ /* 0x000fea0003800000 */
[----:B------:R-:W0:Y:S01]  /*0080*/  LDC.64 R8, c[0x0][0x398] ;  /* 0x0000e600ff087b82 */ /* 0x000e220000000a00 */
[----:B------:R-:W0:Y:S07]  /*0090*/  LDCU.64 UR4, c[0x0][0x358] ;  /* 0x00006b00ff0477ac */ /* 0x000e2e0008000a00 */
[----:B------:R-:W1:Y:S08]  /*00a0*/  LDC.64 R4, c[0x0][0x380] ;  /* 0x0000e000ff047b82 */ /* 0x000e700000000a00 */
[----:B------:R-:W2:Y:S01]  /*00b0*/  LDC.64 R6, c[0x0][0x390] ;  /* 0x0000e400ff067b82 */ /* 0x000ea20000000a00 */
[----:B0-----:R-:W3:Y:S01]  /*00c0*/  LDG.E R3, desc[UR4][R8.64] ;  /* 0x0000000408037981 */ /* 0x001ee2000c1e1900 */
[----:B-1----:R-:W-:-:S05]  /*00d0*/  IMAD.WIDE R4, R2, 0x4, R4 ;  /* 0x0000000402047825 */ /* 0x002fca00078e0204 */
[----:B------:R-:W4:Y:S04]  /*00e0*/  LDG.E R0, desc[UR4][R4.64] ;  /* 0x0000000404007981 */ /* 0x000f28000c1e1900 */
[----:B--2---:R-:W4:Y:S01]  /*00f0*/  LDG.E R7, desc[UR4][R6.64] ;  /* 0x0000000406077981 */ /* 0x004f22000c1e1900 */
[----:B------:R-:W-:Y:S01]  /*0100*/  BSSY.RECONVERGENT B0, `(.L_x_0) ;  /* 0x000000d000007945 */ /* 0x000fe20003800200 */
[----:B---3--:R-:W0:Y:S01]  /*0110*/  MUFU.RCP R10, R3 ;  /* 0x00000003000a7308 */ /* 0x008e220000001000 */
[----:B----4-:R-:W-:Y:S01]  /*0120*/  FADD R0, R0, -R7 ;  /* 0x8000000700007221 */ /* 0x010fe20000000000 */
[----:B0-----:R-:W-:-:S06]  /*0130*/  FFMA R11, -R3, R10, 1 ;  /* 0x3f800000030b7423 */ /* 0x001fcc000000010a */
[----:B------:R-:W0:Y:S01]  /*0140*/  FCHK P0, R0, R3 ;  /* 0x0000000300007302 */ /* 0x000e220000000000 */
[----:B------:R-:W-:-:S04]  /*0150*/  FFMA R11, R10, R11, R10 ;  /* 0x0000000b0a0b7223 */ /* 0x000fc8000000000a */
[----:B------:R-:W-:-:S04]  /*0160*/  FFMA R10, R0, R11, RZ ;  /* 0x0000000b000a7223 */ /* 0x000fc800000000ff */
[----:B------:R-:W-:-:S04]  /*0170*/  FFMA R12, -R3, R10, R0 ;  /* 0x0000000a030c7223 */ /* 0x000fc80000000100 */
[----:B------:R-:W-:Y:S01]  /*0180*/  FFMA R10, R11, R12, R10 ;  /* 0x0000000c0b0a7223 */ /* 0x000fe2000000000a */
[----:B0-----:R-:W-:Y:S06]  /*0190*/  @!P0 BRA `(.L_x_1) ;  /* 0x00000000000c8947 */ /* 0x001fec0003800000 */
[----:B------:R-:W-:-:S07]  /*01a0*/  MOV R4, 0x1c0 ;  /* 0x000001c000047802 */ /* 0x000fce0000000f00 */
[----:B------:R-:W-:Y:S05]  /*01b0*/  CALL.REL.NOINC `($__internal_0_$__cuda_sm3x_div_rn_noftz_f32_slowpath) ;  /* 0x0000000000207944 */ /* 0x000fea0003c00000 */
[----:B------:R-:W-:-:S07]  /*01c0*/  IMAD.MOV.U32 R10, RZ, RZ, R0 ;  /* 0x000000ffff0a7224 */ /* 0x000fce00078e0000 */
.L_x_1:
[----:B------:R-:W-:Y:S05]  /*01d0*/  BSYNC.RECONVERGENT B0 ;  /* 0x0000000000007941 */ /* 0x000fea0003800200 */
.L_x_0:
[----:B------:R-:W0:Y:S08]  /*01e0*/  LDC.64 R6, c[0x0][0x3a0] ;  /* 0x0000e800ff067b82 */ /* 0x000e300000000a00 */
[----:B------:R-:W1:Y:S01]  /*01f0*/  LDC.64 R4, c[0x0][0x388] ;  /* 0x0000e200ff047b82 */ /* 0x000e620000000a00 */
[----:B0-----:R-:W-:Y:S01]  /*0200*/  FFMA R7, R10, R6, R7 ;  /* 0x000000060a077223 */ /* 0x001fe20000000007 */
[----:B-1----:R-:W-:-:S05]  /*0210*/  IMAD.WIDE R2, R2, 0x4, R4 ;  /* 0x0000000402027825 */ /* 0x002fca00078e0204 */
[----:B------:R-:W-:Y:S01]  /*0220*/  STG.E desc[UR4][R2.64], R7 ;  /* 0x0000000702007986 */ /* 0x000fe2000c101904 */
[----:B------:R-:W-:Y:S05]  /*0230*/  EXIT ;  /* 0x000000000000794d */ /* 0x000fea0003800000 */
        .weak           $__internal_0_$__cuda_sm3x_div_rn_noftz_f32_slowpath
        .type           $__internal_0_$__cuda_sm3x_div_rn_noftz_f32_slowpath,@function
        .size           $__internal_0_$__cuda_sm3x_div_rn_noftz_f32_slowpath,(.L_x_53 - $__internal_0_$__cuda_sm3x_div_rn_noftz_f32_slowpath)
$__internal_0_$__cuda_sm3x_div_rn_noftz_f32_slowpath:
[--C-:B------:R-:W-:Y:S01]  /*0240*/  SHF.R.U32.HI R6, RZ, 0x17, R3.reuse ;  /* 0x00000017ff067819 */ /* 0x100fe20000011603 */
[----:B------:R-:W-:Y:S01]  /*0250*/  BSSY.RECONVERGENT B1, `(.L_x_2) ;  /* 0x0000064000017945 */ /* 0x000fe20003800200 */
[--C-:B------:R-:W-:Y:S01]  /*0260*/  SHF.R.U32.HI R5, RZ, 0x17, R0.reuse ;  /* 0x00000017ff057819 */ /* 0x100fe20000011600 */
[----:B------:R-:W-:Y:S01]  /*0270*/  IMAD.MOV.U32 R7, RZ, RZ, R0 ;  /* 0x000000ffff077224 */ /* 0x000fe200078e0000 */
[----:B------:R-:W-:Y:S01]  /*0280*/  LOP3.LUT R6, R6, 0xff, RZ, 0xc0, !PT ;  /* 0x000000ff06067812 */ /* 0x000fe200078ec0ff */
[----:B------:R-:W-:Y:S01]  /*0290*/  IMAD.MOV.U32 R8, RZ, RZ, R3 ;  /* 0x000000ffff087224 */ /* 0x000fe200078e0003 */
[----:B------:R-:W-:-:S03]  /*02a0*/  LOP3.LUT R5, R5, 0xff, RZ, 0xc0, !PT ;  /* 0x000000ff05057812 */ /* 0x000fc600078ec0ff */
[----:B------:R-:W-:Y:S02]  /*02b0*/  VIADD R11, R6, 0xffffffff ;  /* 0xffffffff060b7836 */ /* 0x000fe40000000000 */
[----:B------:R-:W-:-:S03]  /*02c0*/  VIADD R10, R5, 0xffffffff ;  /* 0xffffffff050a7836 */ /* 0x000fc60000000000 */
[----:B------:R-:W-:-:S04]  /*02d0*/  ISETP.GT.U32.AND P0, PT, R11, 0xfd, PT ;  /* 0x000000fd0b00780c */ /* 0x000fc80003f04070 */
[----:B------:R-:W-:-:S13]  /*02e0*/  ISETP.GT.U32.OR P0, PT, R10, 0xfd, P0 ;  /* 0x000000fd0a00780c */ /* 0x000fda0000704470 */
[----:B------:R-:W-:Y:S01]  /*02f0*/  @!P0 IMAD.MOV.U32 R9, RZ, RZ, RZ ;  /* 0x000000ffff098224 */ /* 0x000fe200078e00ff */
[----:B------:R-:W-:Y:S06]  /*0300*/  @!P0 BRA `(.L_x_3) ;  /* 0x00000000005c8947 */ /* 0x000fec0003800000 */
[----:B------:R-:W-:Y:S02]  /*0310*/  FSETP.GTU.FTZ.AND P0, PT, |R0|, +INF , PT ;  /* 0x7f8000000000780b */ /* 0x000fe40003f1c200 */
[----:B------:R-:W-:-:S04]  /*0320*/  FSETP.GTU.FTZ.AND P1, PT, |R3|, +INF , PT ;  /* 0x7f8000000300780b */ /* 0x000fc80003f3c200 */
[----:B------:R-:W-:-:S13]  /*0330*/  PLOP3.LUT P0, PT, P0, P1, PT, 0xf8, 0x8f ;  /* 0x00000000008f781c */ /* 0x000fda0000703f70 */
[----:B------:R-:W-:Y:S05]  /*0340*/  @P0 BRA `(.L_x_4) ;  /* 0x00000004004c0947 */ /* 0x000fea0003800000 */
[----:B------:R-:W-:-:S13]  /*0350*/  LOP3.LUT P0, RZ, R8, 0x7fffffff, R7, 0xc8, !PT ;  /* 0x7fffffff08ff7812 */ /* 0x000fda000780c807 */
[----:B------:R-:W-:Y:S05]  /*0360*/  @!P0 BRA `(.L_x_5) ;  /* 0x00000004003c8947 */ /* 0x000fea0003800000 */
[C---:B------:R-:W-:Y:S02]  /*0370*/  FSETP.NEU.FTZ.AND P2, PT, |R0|.reuse, +INF , PT ;  /* 0x7f8000000000780b */ /* 0x040fe40003f5d200 */
[----:B------:R-:W-:Y:S02]  /*0380*/  FSETP.NEU.FTZ.AND P1, PT, |R3|, +INF , PT ;  /* 0x7f8000000300780b */ /* 0x000fe40003f3d200 */
[----:B------:R-:W-:-:S11]  /*0390*/  FSETP.NEU.FTZ.AND P0, PT, |R0|, +INF , PT ;  /* 0x7f8000000000780b */ /* 0x000fd60003f1d200 */
[----:B------:R-:W-:Y:S05]  /*03a0*/  @!P1 BRA !P2, `(.L_x_5) ;  /* 0x00000004002c9947 */ /* 0x000fea0005000000 */
[----:B------:R-:W-:-:S04]  /*03b0*/  LOP3.LUT P2, RZ, R7, 0x7fffffff, RZ, 0xc0, !PT ;  /* 0x7fffffff07ff7812 */ /* 0x000fc8000784c0ff */
[----:B------:R-:W-:-:S13]  /*03c0*/  PLOP3.LUT P1, PT, P1, P2, PT, 0x2f, 0xf2 ;  /* 0x0000000000f2781c */ /* 0x000fda0000f24577 */
[----:B------:R-:W-:Y:S05]  /*03d0*/  @P1 BRA `(.L_x_6) ;  /* 0x0000000400181947 */ /* 0x000fea0003800000 */
[----:B------:R-:W-:-:S04]  /*03e0*/  LOP3.LUT P1, RZ, R8, 0x7fffffff, RZ, 0xc0, !PT ;  /* 0x7fffffff08ff7812 */ /* 0x000fc8000782c0ff */
[----:B------:R-:W-:-:S13]  /*03f0*/  PLOP3.LUT P0, PT, P0, P1, PT, 0x2f, 0xf2 ;  /* 0x0000000000f2781c */ /* 0x000fda0000702577 */
[----:B------:R-:W-:Y:S05]  /*0400*/  @P0 BRA `(.L_x_7) ;  /* 0x0000000400000947 */ /* 0x000fea0003800000 */
[----:B------:R-:W-:Y:S02]  /*0410*/  ISETP.GE.AND P0, PT, R10, RZ, PT ;  /* 0x000000ff0a00720c */ /* 0x000fe40003f06270 */
[----:B------:R-:W-:-:S11]  /*0420*/  ISETP.GE.AND P1, PT, R11, RZ, PT ;  /* 0x000000ff0b00720c */ /* 0x000fd60003f26270 */
[----:B------:R-:W-:Y:S02]  /*0430*/  @P0 IMAD.MOV.U32 R9, RZ, RZ, RZ ;  /* 0x000000ffff090224 */ /* 0x000fe400078e00ff */
[----:B------:R-:W-:Y:S01]  /*0440*/  @!P0 FFMA R7, R0, 1.84467440737095516160e+19, RZ ;  /* 0x5f80000000078823 */ /* 0x000fe200000000ff */
[----:B------:R-:W-:Y:S02]  /*0450*/  @!P0 IMAD.MOV.U32 R9, RZ, RZ, -0x40 ;  /* 0xffffffc0ff098424 */ /* 0x000fe400078e00ff */
[----:B------:R-:W-:Y:S02]  /*0460*/  @!P1 FFMA R8, R3, 1.84467440737095516160e+19, RZ ;  /* 0x5f80000003089823 */ /* 0x000fe400000000ff */
[----:B------:R-:W-:-:S07]  /*0470*/  @!P1 VIADD R9, R9, 0x40 ;  /* 0x0000004009099836 */ /* 0x000fce0000000000 */
.L_x_3:
[----:B------:R-:W-:Y:S01]  /*0480*/  LEA R3, R6, 0xc0800000, 0x17 ;  /* 0xc080000006037811 */ /* 0x000fe200078eb8ff */
[----:B------:R-:W-:Y:S01]  /*0490*/  VIADD R5, R5, 0xffffff81 ;  /* 0xffffff8105057836 */ /* 0x000fe20000000000 */
[----:B------:R-:W-:Y:S03]  /*04a0*/  BSSY.RECONVERGENT B2, `(.L_x_8) ;  /* 0x0000035000027945 */ /* 0x000fe60003800200 */
[----:B------:R-:W-:Y:S01]  /*04b0*/  IMAD.IADD R3, R8, 0x1, -R3 ;  /* 0x0000000108037824 */ /* 0x000fe200078e0a03 */
[C---:B------:R-:W-:Y:S01]  /*04c0*/  IADD3 R6, PT, PT, R5.reuse, 0x7f, -R6 ;  /* 0x0000007f05067810 */ /* 0x040fe20007ffe806 */
[----:B------:R-:W-:Y:S02]  /*04d0*/  IMAD R0, R5, -0x800000, R7 ;  /* 0xff80000005007824 */ /* 0x000fe400078e0207 */
[----:B------:R-:W0:Y:S01]  /*04e0*/  MUFU.RCP R8, R3 ;  /* 0x0000000300087308 */ /* 0x000e220000001000 */
[----:B------:R-:W-:Y:S01]  /*04f0*/  FADD.FTZ R11, -R3, -RZ ;  /* 0x800000ff030b7221 */ /* 0x000fe20000010100 */
[----:B------:R-:W-:-:S03]  /*0500*/  IMAD.IADD R6, R6, 0x1, R9 ;  /* 0x0000000106067824 */ /* 0x000fc600078e0209 */
[----:B0-----:R-:W-:-:S04]  /*0510*/  FFMA R13, R8, R11, 1 ;  /* 0x3f800000080d7423 */ /* 0x001fc8000000000b */
[----:B------:R-:W-:-:S04]  /*0520*/  FFMA R10, R8, R13, R8 ;  /* 0x0000000d080a7223 */ /* 0x000fc80000000008 */
[----:B------:R-:W-:-:S04]  /*0530*/  FFMA R7, R0, R10, RZ ;  /* 0x0000000a00077223 */ /* 0x000fc800000000ff */
[----:B------:R-:W-:-:S04]  /*0540*/  FFMA R8, R11, R7, R0 ;  /* 0x000000070b087223 */ /* 0x000fc80000000000 */
[----:B------:R-:W-:-:S04]  /*0550*/  FFMA R7, R10, R8, R7 ;  /* 0x000000080a077223 */ /* 0x000fc80000000007 */
[----:B------:R-:W-:-:S04]  /*0560*/  FFMA R8, R11, R7, R0 ;  /* 0x000000070b087223 */ /* 0x000fc80000000000 */
[----:B------:R-:W-:-:S05]  /*0570*/  FFMA R0, R10, R8, R7 ;  /* 0x000000080a007223 */ /* 0x000fca0000000007 */
[----:B------:R-:W-:-:S04]  /*0580*/  SHF.R.U32.HI R3, RZ, 0x17, R0 ;  /* 0x00000017ff037819 */ /* 0x000fc80000011600 */
[----:B------:R-:W-:-:S05]  /*0590*/  LOP3.LUT R3, R3, 0xff, RZ, 0xc0, !PT ;  /* 0x000000ff03037812 */ /* 0x000fca00078ec0ff */
[----:B------:R-:W-:-:S04]  /*05a0*/  IMAD.IADD R9, R3, 0x1, R6 ;  /* 0x0000000103097824 */ /* 0x000fc800078e0206 */
[----:B------:R-:W-:-:S05]  /*05b0*/  VIADD R3, R9, 0xffffffff ;  /* 0xffffffff09037836 */ /* 0x000fca0000000000 */
[----:B------:R-:W-:-:S13]  /*05c0*/  ISETP.GE.U32.AND P0, PT, R3, 0xfe, PT ;  /* 0x000000fe0300780c */ /* 0x000fda0003f06070 */
[----:B------:R-:W-:Y:S05]  /*05d0*/  @!P0 BRA `(.L_x_9) ;  /* 0x0000000000808947 */ /* 0x000fea0003800000 */
[----:B------:R-:W-:-:S13]  /*05e0*/  ISETP.GT.AND P0, PT, R9, 0xfe, PT ;  /* 0x000000fe0900780c */ /* 0x000fda0003f04270 */
[----:B------:R-:W-:Y:S05]  /*05f0*/  @P0 BRA `(.L_x_10) ;  /* 0x00000000006c0947 */ /* 0x000fea0003800000 */
[----:B------:R-:W-:-:S13]  /*0600*/  ISETP.GE.AND P0, PT, R9, 0x1, PT ;  /* 0x000000010900780c */ /* 0x000fda0003f06270 */
[----:B------:R-:W-:Y:S05]  /*0610*/  @P0 BRA `(.L_x_11) ;  /* 0x0000000000740947 */ /* 0x000fea0003800000 */
[----:B------:R-:W-:Y:S02]  /*0620*/  ISETP.GE.AND P0, PT, R9, -0x18, PT ;  /* 0xffffffe80900780c */ /* 0x000fe40003f06270 */
[----:B------:R-:W-:-:S11]  /*0630*/  LOP3.LUT R0, R0, 0x80000000, RZ, 0xc0, !PT ;  /* 0x8000000000007812 */ /* 0x000fd600078ec0ff */
[----:B------:R-:W-:Y:S05]  /*0640*/  @!P0 BRA `(.L_x_11) ;  /* 0x0000000000688947 */ /* 0x000fea0003800000 */
[CCC-:B------:R-:W-:Y:S01]  /*0650*/  FFMA.RZ R3, R10.reuse, R8.reuse, R7.reuse ;  /* 0x000000080a037223 */ /* 0x1c0fe2000000c007 */
[CCC-:B------:R-:W-:Y:S01]  /*0660*/  FFMA.RM R6, R10.reuse, R8.reuse, R7.reuse ;  /* 0x000000080a067223 */ /* 0x1c0fe20000004007 */
[C---:B------:R-:W-:Y:S02]  /*0670*/  ISETP.NE.AND P2, PT, R9.reuse, RZ, PT ;  /* 0x000000ff0900720c */ /* 0x040fe40003f45270 */
[----:B------:R-:W-:Y:S02]  /*0680*/  ISETP.NE.AND P1, PT, R9, RZ, PT ;  /* 0x000000ff0900720c */ /* 0x000fe40003f25270 */
[----:B------:R-:W-:Y:S01]  /*0690*/  LOP3.LUT R5, R3, 0x7fffff, RZ, 0xc0, !PT ;  /* 0x007fffff03057812 */ /* 0x000fe200078ec0ff */
[----:B------:R-:W-:Y:S01]  /*06a0*/  FFMA.RP R3, R10, R8, R7 ;  /* 0x000000080a037223 */ /* 0x000fe20000008007 */
[----:B------:R-:W-:Y:S02]  /*06b0*/  VIADD R8, R9, 0x20 ;  /* 0x0000002009087836 */ /* 0x000fe40000000000 */
[----:B------:R-:W-:Y:S01]  /*06c0*/  LOP3.LUT R5, R5, 0x800000, RZ, 0xfc, !PT ;  /* 0x0080000005057812 */ /* 0x000fe200078efcff */
[----:B------:R-:W-:Y:S01]  /*06d0*/  IMAD.MOV R7, RZ, RZ, -R9 ;  /* 0x000000ffff077224 */ /* 0x000fe200078e0a09 */
[----:B------:R-:W-:-:S02]  /*06e0*/  FSETP.NEU.FTZ.AND P0, PT, R3, R6, PT ;  /* 0x000000060300720b */ /* 0x000fc40003f1d000 */
[----:B------:R-:W-:Y:S02]  /*06f0*/  SHF.L.U32 R8, R5, R8, RZ ;  /* 0x0000000805087219 */ /* 0x000fe400000006ff */
[----:B------:R-:W-:Y:S02]  /*0700*/  SEL R6, R7, RZ, P2 ;  /* 0x000000ff07067207 */ /* 0x000fe40001000000 */
[----:B------:R-:W-:Y:S02]  /*0710*/  ISETP.NE.AND P1, PT, R8, RZ, P1 ;  /* 0x000000ff0800720c */ /* 0x000fe40000f25270 */
[----:B------:R-:W-:Y:S02]  /*0720*/  SHF.R.U32.HI R6, RZ, R6, R5 ;  /* 0x00000006ff067219 */ /* 0x000fe40000011605 */
[----:B------:R-:W-:Y:S02]  /*0730*/  PLOP3.LUT P0, PT, P0, P1, PT, 0xf8, 0x8f ;  /* 0x00000000008f781c */ /* 0x000fe40000703f70 */
[----:B------:R-:W-:-:S02]  /*0740*/  SHF.R.U32.HI R8, RZ, 0x1, R6 ;  /* 0x00000001ff087819 */ /* 0x000fc40000011606 */
[----:B------:R-:W-:-:S04]  /*0750*/  SEL R3, RZ, 0x1, !P0 ;  /* 0x00000001ff037807 */ /* 0x000fc80004000000 */
[----:B------:R-:W-:-:S04]  /*0760*/  LOP3.LUT R3, R3, 0x1, R8, 0xf8, !PT ;  /* 0x0000000103037812 */ /* 0x000fc800078ef808 */
[----:B------:R-:W-:-:S05]  /*0770*/  LOP3.LUT R3, R3, R6, RZ, 0xc0, !PT ;  /* 0x0000000603037212 */ /* 0x000fca00078ec0ff */
[----:B------:R-:W-:-:S05]  /*0780*/  IMAD.IADD R3, R8, 0x1, R3 ;  /* 0x0000000108037824 */ /* 0x000fca00078e0203 */
[----:B------:R-:W-:Y:S01]  /*0790*/  LOP3.LUT R0, R3, R0, RZ, 0xfc, !PT ;  /* 0x0000000003007212 */ /* 0x000fe200078efcff */
[----:B------:R-:W-:Y:S06]  /*07a0*/  BRA `(.L_x_11) ;  /* 0x0000000000107947 */ /* 0x000fec0003800000 */
.L_x_10:
[----:B------:R-:W-:-:S04]  /*07b0*/  LOP3.LUT R0, R0, 0x80000000, RZ, 0xc0, !PT ;  /* 0x8000000000007812 */ /* 0x000fc800078ec0ff */
[----:B------:R-:W-:Y:S01]  /*07c0*/  LOP3.LUT R0, R0, 0x7f800000, RZ, 0xfc, !PT ;  /* 0x7f80000000007812 */ /* 0x000fe200078efcff */
[----:B------:R-:W-:Y:S06]  /*07d0*/  BRA `(.L_x_11) ;  /* 0x0000000000047947 */ /* 0x000fec0003800000 */
.L_x_9:
[----:B------:R-:W-:-:S07]  /*07e0*/  IMAD R0, R6, 0x800000, R0 ;  /* 0x0080000006007824 */ /* 0x000fce00078e0200 */
.L_x_11:
[----:B------:R-:W-:Y:S05]  /*07f0*/  BSYNC.RECONVERGENT B2 ;  /* 0x0000000000027941 */ /* 0x000fea0003800200 */
.L_x_8:
[----:B------:R-:W-:Y:S05]  /*0800*/  BRA `(.L_x_12) ;  /* 0x0000000000207947 */ /* 0x000fea0003800000 */
.L_x_7:
[----:B------:R-:W-:-:S04]  /*0810*/  LOP3.LUT R0, R8, 0x80000000, R7, 0x48, !PT ;  /* 0x8000000008007812 */ /* 0x000fc800078e4807 */
[----:B------:R-:W-:Y:S01]  /*0820*/  LOP3.LUT R0, R0, 0x7f800000, RZ, 0xfc, !PT ;  /* 0x7f80000000007812 */ /* 0x000fe200078efcff */
[----:B------:R-:W-:Y:S06]  /*0830*/  BRA `(.L_x_12) ;  /* 0x0000000000147947 */ /* 0x000fec0003800000 */
.L_x_6:
[----:B------:R-:W-:Y:S01]  /*0840*/  LOP3.LUT R0, R8, 0x80000000, R7, 0x48, !PT ;  /* 0x8000000008007812 */ /* 0x000fe200078e4807 */
[----:B------:R-:W-:Y:S06]  /*0850*/  BRA `(.L_x_12) ;  /* 0x00000000000c7947 */ /* 0x000fec0003800000 */
.L_x_5:
[----:B------:R-:W0:Y:S01]  /*0860*/  MUFU.RSQ R0, -QNAN ;  /* 0xffc0000000007908 */ /* 0x000e220000001400 */
[----:B------:R-:W-:Y:S05]  /*0870*/  BRA `(.L_x_12) ;  /* 0x0000000000047947 */ /* 0x000fea0003800000 */
.L_x_4:
[----:B------:R-:W-:-:S07]  /*0880*/  FADD.FTZ R0, R0, R3 ;  /* 0x0000000300007221 */ /* 0x000fce0000010000 */
.L_x_12:
[----:B------:R-:W-:Y:S05]  /*0890*/  BSYNC.RECONVERGENT B1 ;  /* 0x0000000000017941 */ /* 0x000fea0003800200 */
.L_x_2:
[----:B------:R-:W-:-:S04]  /*08a0*/  IMAD.MOV.U32 R5, RZ, RZ, 0x0 ;  /* 0x00000000ff057424 */ /* 0x000fc800078e00ff */
[----:B0-----:R-:W-:Y:S05]  /*08b0*/  RET.REL.NODEC R4 `(_Z11norm_kernelPKfPfS0_S0_ffi) ;  /* 0xfffffff404d07950 */ /* 0x001fea0003c3ffff */
.L_x_13:
[----:B------:R-:W-:-:S00]  /*08c0*/  BRA `(.L_x_13) ;  /* 0xfffffffc00fc7947 */ /* 0x000fc0000383ffff */
[----:B------:R-:W-:-:S00]  /*08d0*/  NOP ;  /* 0x0000000000007918 */ /* 0x000fc00000000000 */
        /* <DEDUP_REMOVED lines=10> */
.L_x_53:


//--------------------- .text._Z10var_kernelPfS_ifi --------------------------
	.section	.text._Z10var_kernelPfS_ifi,"ax",@progbits
	.align	128
        .global         _Z10var_kernelPfS_ifi
        .type           _Z10var_kernelPfS_ifi,@function
        .size           _Z10var_kernelPfS_ifi,(.L_x_55 - _Z10var_kernelPfS_ifi)
        .other          _Z10var_kernelPfS_ifi,@"STO_CUDA_ENTRY STV_DEFAULT"
_Z10var_kernelPfS_ifi:
.text._Z10var_kernelPfS_ifi:
[----:B------:R-:W-:Y:S01]  /*0000*/  LDC R1, c[0x0][0x37c] ;  /* 0x0000df00ff017b82 */ /* 0x000fe20000000800 */
[----:B------:R-:W0:Y:S01]  /*0010*/  S2R R6, SR_TID.X ;  /* 0x0000000000067919 */ /* 0x000e220000002100 */
[----:B------:R-:W0:Y:S01]  /*0020*/  LDCU UR4, c[0x0][0x390] ;  /* 0x00007200ff0477ac */ /* 0x000e220008000800 */
[----:B------:R-:W-:Y:S01]  /*0030*/  BSSY.RECONVERGENT B0, `(.L_x_14) ;  /* 0x000000f000007945 */ /* 0x000fe20003800200 */
[----:B------:R-:W-:Y:S01]  /*0040*/  IMAD.MOV.U32 R0, RZ, RZ, RZ ;  /* 0x000000ffff007224 */ /* 0x000fe200078e00ff */
[----:B------:R-:W1:Y:S01]  /*0050*/  LDCU.64 UR6, c[0x0][0x358] ;  /* 0x00006b00ff0677ac */ /* 0x000e620008000a00 */
[----:B0-----:R-:W-:-:S13]  /*0060*/  ISETP.GE.AND P0, PT, R6, UR4, PT ;  /* 0x0000000406007c0c */ /* 0x001fda000bf06270 */
[----:B-1----:R-:W-:Y:S05]  /*0070*/  @P0 BRA `(.L_x_15) ;  /* 0x0000000000280947 */ /* 0x002fea0003800000 */
[----:B------:R-:W0:Y:S01]  /*0080*/  LDC R8, c[0x0][0x360] ;  /* 0x0000d800ff087b82 */ /* 0x000e220000000800 */
[----:B------:R-:W-:Y:S02]  /*0090*/  IMAD.MOV.U32 R0, RZ, RZ, RZ ;  /* 0x000000ffff007224 */ /* 0x000fe400078e00ff */
[----:B------:R-:W-:-:S05]  /*00a0*/  IMAD.MOV.U32 R7, RZ, RZ, R6 ;  /* 0x000000ffff077224 */ /* 0x000fca00078e0006 */
[----:B------:R-:W1:Y:S02]  /*00b0*/  LDC.64 R4, c[0x0][0x380] ;  /* 0x0000e000ff047b82 */ /* 0x000e640000000a00 */
.L_x_16:
[----:B-1----:R-:W-:-:S06]  /*00c0*/  IMAD.WIDE R2, R7, 0x4, R4 ;  /* 0x0000000407027825 */ /* 0x002fcc00078e0204 */
[----:B------:R-:W2:Y:S01]  /*00d0*/  LDG.E R3, desc[UR6][R2.64] ;  /* 0x0000000602037981 */ /* 0x000ea2000c1e1900 */
[----:B0-----:R-:W-:-:S05]  /*00e0*/  IMAD.IADD R7, R8, 0x1, R7 ;  /* 0x0000000108077824 */ /* 0x001fca00078e0207 */
[----:B------:R-:W-:Y:S01]  /*00f0*/  ISETP.GE.AND P0, PT, R7, UR4, PT ;  /* 0x0000000407007c0c */ /* 0x000fe2000bf06270 */
[----:B--2---:R-:W-:-:S12]  /*0100*/  FADD R0, R3, R0 ;  /* 0x0000000003007221 */ /* 0x004fd80000000000 */
[----:B------:R-:W-:Y:S05]  /*0110*/  @!P0 BRA `(.L_x_16) ;  /* 0xfffffffc00e88947 */ /* 0x000fea000383ffff */
.L_x_15:
[----:B------:R-:W-:Y:S05]  /*0120*/  BSYNC.RECONVERGENT B0 ;  /* 0x0000000000007941 */ /* 0x000fea0003800200 */
.L_x_14:
[----:B------:R-:W0:Y:S01]  /*0130*/  S2UR UR5, SR_CgaCtaId ;  /* 0x00000000000579c3 */ /* 0x000e220000008800 */
[----:B------:R-:W-:Y:S01]  /*0140*/  UMOV UR4, 0x400 ;  /* 0x0000040000047882 */ /* 0x000fe20000000000 */
[----:B------:R-:W1:Y:S01]  /*0150*/  LDCU UR8, c[0x0][0x360] ;  /* 0x00006c00ff0877ac */ /* 0x000e620008000800 */
[----:B------:R-:W-:Y:S01]  /*0160*/  ISETP.NE.AND P1, PT, R6, RZ, PT ;  /* 0x000000ff0600720c */ /* 0x000fe20003f25270 */
[----:B-1----:R-:W-:Y:S02]  /*0170*/  UISETP.GE.U32.AND UP0, UPT, UR8, 0x2, UPT ;  /* 0x000000020800788c */ /* 0x002fe4000bf06070 */
[----:B0-----:R-:W-:-:S06]  /*0180*/  ULEA UR4, UR5, UR4, 0x18 ;  /* 0x0000000405047291 */ /* 0x001fcc000f8ec0ff */
[----:B------:R-:W-:-:S05]  /*0190*/  LEA R3, R6, UR4, 0x2 ;  /* 0x0000000406037c11 */ /* 0x000fca000f8e10ff */
[----:B------:R0:W-:Y:S01]  /*01a0*/  STS [R3], R0 ;  /* 0x0000000003007388 */ /* 0x0001e20000000800 */
[----:B------:R-:W-:Y:S06]  /*01b0*/  BAR.SYNC.DEFER_BLOCKING 0x0 ;  /* 0x0000000000007b1d */ /* 0x000fec0000010000 */
[----:B------:R-:W-:Y:S05]  /*01c0*/  BRA.U !UP0, `(.L_x_17) ;  /* 0x0000000108307547 */ /* 0x000fea000b800000 */
[----:B0-----:R-:W-:-:S07]  /*01d0*/  IMAD.U32 R0, RZ, RZ, UR8 ;  /* 0x00000008ff007e24 */ /* 0x001fce000f8e00ff */
.L_x_18:
[----:B------:R-:W-:-:S04]  /*01e0*/  SHF.R.U32.HI R7, RZ, 0x1, R0 ;  /* 0x00000001ff077819 */ /* 0x000fc80000011600 */
[----:B------:R-:W-:-:S13]  /*01f0*/  ISETP.GE.U32.AND P0, PT, R6, R7, PT ;  /* 0x000000070600720c */ /* 0x000fda0003f06070 */
[----:B------:R-:W-:Y:S01]  /*0200*/  @!P0 IMAD R2, R7, 0x4, R3 ;  /* 0x0000000407028824 */ /* 0x000fe200078e0203 */
[----:B------:R-:W-:Y:S05]  /*0210*/  @!P0 LDS R5, [R3] ;  /* 0x0000000003058984 */ /* 0x000fea0000000800 */
[----:B------:R-:W0:Y:S02]  /*0220*/  @!P0 LDS R2, [R2] ;  /* 0x0000000002028984 */ /* 0x000e240000000800 */
[----:B0-----:R-:W-:-:S05]  /*0230*/  @!P0 FADD R4, R2, R5 ;  /* 0x0000000502048221 */ /* 0x001fca0000000000 */
[----:B------:R1:W-:Y:S01]  /*0240*/  @!P0 STS [R3], R4 ;  /* 0x0000000403008388 */ /* 0x0003e20000000800 */
[----:B------:R-:W-:Y:S01]  /*0250*/  BAR.SYNC.DEFER_BLOCKING 0x0 ;  /* 0x0000000000007b1d */ /* 0x000fe20000010000 */
[----:B------:R-:W-:Y:S02]  /*0260*/  ISETP.GT.U32.AND P0, PT, R0, 0x3, PT ;  /* 0x000000030000780c */ /* 0x000fe40003f04070 */
[----:B------:R-:W-:-:S11]  /*0270*/  MOV R0, R7 ;  /* 0x0000000700007202 */ /* 0x000fd60000000f00 */
[----:B-1----:R-:W-:Y:S05]  /*0280*/  @P0 BRA `(.L_x_18) ;  /* 0xfffffffc00d40947 */ /* 0x002fea000383ffff */
.L_x_17:
[----:B------:R-:W-:Y:S05]  /*0290*/  @P1 EXIT ;  /* 0x000000000000194d */ /* 0x000fea0003800000 */
[----:B------:R-:W1:Y:S01]  /*02a0*/  S2UR UR5, SR_CgaCtaId ;  /* 0x00000000000579c3 */ /* 0x000e620000008800 */
[----:B------:R-:W-:Y:S02]  /*02b0*/  UMOV UR4, 0x400 ;  /* 0x0000040000047882 */ /* 0x000fe40000000000 */
[----:B-1----:R-:W-:Y:S01]  /*02c0*/  ULEA UR4, UR5, UR4, 0x18 ;  /* 0x0000000405047291 */ /* 0x002fe2000f8ec0ff */
[----:B------:R-:W1:Y:S08]  /*02d0*/  LDCU UR5, c[0x0][0x398] ;  /* 0x00007300ff0577ac */ /* 0x000e700008000800 */
[----:B0-----:R-:W0:Y:S01]  /*02e0*/  LDS R0, [UR4] ;  /* 0x00000004ff007984 */ /* 0x001e220008000800 */
[----:B-1----:R-:W-:-:S04]  /*02f0*/  I2FP.F32.S32 R3, UR5 ;  /* 0x0000000500037c45 */ /* 0x002fc80008201400 */
[----:B------:R-:W1:Y:S02]  /*0300*/  MUFU.RCP R2, R3 ;  /* 0x0000000300027308 */ /* 0x000e640000001000 */
[----:B-1----:R-:W-:-:S04]  /*0310*/  FFMA R5, -R3, R2, 1 ;  /* 0x3f80000003057423 */ /* 0x002fc80000000102 */
[----:B------:R-:W-:Y:S02]  /*0320*/  FFMA R5, R2, R5, R2 ;  /* 0x0000000502057223 */ /* 0x000fe40000000002 */
[----:B0-----:R-:W0:Y:S02]  /*0330*/  FCHK P0, R0, R3 ;  /* 0x0000000300007302 */ /* 0x001e240000000000 */
[----:B------:R-:W-:-:S04]  /*0340*/  FFMA R2, R0, R5, RZ ;  /* 0x0000000500027223 */ /* 0x000fc800000000ff */
[----:B------:R-:W-:-:S04]  /*0350*/  FFMA R4, -R3, R2, R0 ;  /* 0x0000000203047223 */ /* 0x000fc80000000100 */
[----:B------:R-:W-:Y:S01]  /*0360*/  FFMA R2, R5, R4, R2 ;  /* 0x0000000405027223 */ /* 0x000fe20000000002 */
[----:B0-----:R-:W-:Y:S06]  /*0370*/  @!P0 BRA `(.L_x_19) ;  /* 0x00000000000c8947 */ /* 0x001fec0003800000 */
[----:B------:R-:W-:-:S07]  /*0380*/  MOV R2, 0x3a0 ;  /* 0x000003a000027802 */ /* 0x000fce0000000f00 */
[----:B------:R-:W-:Y:S05]  /*0390*/  CALL.REL.NOINC `($__internal_2_$__cuda_sm3x_div_rn_noftz_f32_slowpath) ;  /* 0x0000000000a47944 */ /* 0x000fea0003c00000 */
[----:B------:R-:W-:-:S07]  /*03a0*/  IMAD.MOV.U32 R2, RZ, RZ, R0 ;  /* 0x000000ffff027224 */ /* 0x000fce00078e0000 */
.L_x_19:
[----:B------:R-:W0:Y:S02]  /*03b0*/  LDCU UR4, c[0x0][0x394] ;  /* 0x00007280ff0477ac */ /* 0x000e240008000800 */
[----:B0-----:R-:W-:-:S04]  /*03c0*/  FADD R0, R2, UR4 ;  /* 0x0000000402007e21 */ /* 0x001fc80008000000 */
[----:B------:R-:W-:Y:S01]  /*03d0*/  VIADD R2, R0, 0xf3000000 ;  /* 0xf300000000027836 */ /* 0x000fe20000000000 */
[----:B------:R0:W1:Y:S04]  /*03e0*/  MUFU.RSQ R3, R0 ;  /* 0x0000000000037308 */ /* 0x0000680000001400 */
[----:B------:R-:W-:-:S13]  /*03f0*/  ISETP.GT.U32.AND P0, PT, R2, 0x727fffff, PT ;  /* 0x727fffff0200780c */ /* 0x000fda0003f04070 */
[----:B01----:R-:W-:Y:S05]  /*0400*/  @!P0 BRA `(.L_x_20) ;  /* 0x00000000000c8947 */ /* 0x003fea0003800000 */
[----:B------:R-:W-:-:S07]  /*0410*/  MOV R4, 0x430 ;  /* 0x0000043000047802 */ /* 0x000fce0000000f00 */
[----:B------:R-:W-:Y:S05]  /*0420*/  CALL.REL.NOINC `($__internal_1_$__cuda_sm20_sqrt_rn_f32_slowpath) ;  /* 0x0000000000207944 */ /* 0x000fea0003c00000 */
[----:B------:R-:W-:Y:S05]  /*0430*/  BRA `(.L_x_21) ;  /* 0x0000000000107947 */ /* 0x000fea0003800000 */
.L_x_20:
[----:B------:R-:W-:Y:S01]  /*0440*/  FMUL.FTZ R5, R0, R3 ;  /* 0x0000000300057220 */ /* 0x000fe20000410000 */
[----:B------:R-:W-:-:S03]  /*0450*/  FMUL.FTZ R2, R3, 0.5 ;  /* 0x3f00000003027820 */ /* 0x000fc60000410000 */
[----:B------:R-:W-:-:S04]  /*0460*/  FFMA R0, -R5, R5, R0 ;  /* 0x0000000505007223 */ /* 0x000fc80000000100 */
[----:B------:R-:W-:-:S07]  /*0470*/  FFMA R5, R0, R2, R5 ;  /* 0x0000000200057223 */ /* 0x000fce0000000005 */
.L_x_21:
[----:B------:R-:W0:Y:S02]  /*0480*/  LDC.64 R2, c[0x0][0x388] ;  /* 0x0000e200ff027b82 */ /* 0x000e240000000a00 */
[----:B0-----:R-:W-:Y:S01]  /*0490*/  STG.E desc[UR6][R2.64], R5 ;  /* 0x0000000502007986 */ /* 0x001fe2000c101906 */
[----:B------:R-:W-:Y:S05]  /*04a0*/  EXIT ;  /* 0x000000000000794d */ /* 0x000fea0003800000 */
        .weak           $__internal_1_$__cuda_sm20_sqrt_rn_f32_slowpath
        .type           $__internal_1_$__cuda_sm20_sqrt_rn_f32_slowpath,@function
        .size           $__internal_1_$__cuda_sm20_sqrt_rn_f32_slowpath,($__internal_2_$__cuda_sm3x_div_rn_noftz_f32_slowpath - $__internal_1_$__cuda_sm20_sqrt_rn_f32_slowpath)
$__internal_1_$__cuda_sm20_sqrt_rn_f32_slowpath:
[----:B------:R-:W-:-:S13]  /*04b0*/  LOP3.LUT P0, RZ, R0, 0x7fffffff, RZ, 0xc0, !PT ;  /* 0x7fffffff00ff7812 */ /* 0x000fda000780c0ff */
[----:B------:R-:W-:Y:S01]  /*04c0*/  @!P0 IMAD.MOV.U32 R2, RZ, RZ, R0 ;  /* 0x000000ffff028224 */ /* 0x000fe200078e0000 */
[----:B------:R-:W-:Y:S06]  /*04d0*/  @!P0 BRA `(.L_x_22) ;  /* 0x0000000000448947 */ /* 0x000fec0003800000 */
[----:B------:R-:W-:-:S13]  /*04e0*/  FSETP.GEU.FTZ.AND P0, PT, R0, RZ, PT ;  /* 0x000000ff0000720b */ /* 0x000fda0003f1e000 */
[----:B------:R-:W-:Y:S01]  /*04f0*/  @!P0 IMAD.MOV.U32 R2, RZ, RZ, 0x7fffffff ;  /* 0x7fffffffff028424 */ /* 0x000fe200078e00ff */
[----:B------:R-:W-:Y:S06]  /*0500*/  @!P0 BRA `(.L_x_22) ;  /* 0x0000000000388947 */ /* 0x000fec0003800000 */
[----:B------:R-:W-:-:S13]  /*0510*/  FSETP.GTU.FTZ.AND P0, PT, |R0|, +INF , PT ;  /* 0x7f8000000000780b */ /* 0x000fda0003f1c200 */
[----:B------:R-:W-:Y:S01]  /*0520*/  @P0 FADD.FTZ R2, R0, 1 ;  /* 0x3f80000000020421 */ /* 0x000fe20000010000 */
[----:B------:R-:W-:Y:S06]  /*0530*/  @P0 BRA `(.L_x_22) ;  /* 0x00000000002c0947 */ /* 0x000fec0003800000 */
[----:B------:R-:W-:-:S13]  /*0540*/  FSETP.NEU.FTZ.AND P0, PT, |R0|, +INF , PT ;  /* 0x7f8000000000780b */ /* 0x000fda0003f1d200 */
[----:B------:R-:W-:Y:S01]  /*0550*/  @!P0 IMAD.MOV.U32 R2, RZ, RZ, R0 ;  /* 0x000000ffff028224 */ /* 0x000fe200078e0000 */
[----:B------:R-:W-:Y:S06]  /*0560*/  @!P0 BRA `(.L_x_22) ;  /* 0x0000000000208947 */ /* 0x000fec0003800000 */
[----:B------:R-:W-:-:S04]  /*0570*/  FFMA R0, R0, 1.84467440737095516160e+19, RZ ;  /* 0x5f80000000007823 */ /* 0x000fc800000000ff */
[----:B------:R-:W0:Y:S02]  /*0580*/  MUFU.RSQ R3, R0 ;  /* 0x0000000000037308 */ /* 0x000e240000001400 */
[----:B0-----:R-:W-:Y:S01]  /*0590*/  FMUL.FTZ R5, R0, R3 ;  /* 0x0000000300057220 */ /* 0x001fe20000410000 */
[----:B------:R-:W-:-:S03]  /*05a0*/  FMUL.FTZ R3, R3, 0.5 ;  /* 0x3f00000003037820 */ /* 0x000fc60000410000 */
[----:B------:R-:W-:-:S04]  /*05b0*/  FADD.FTZ R2, -R5, -RZ ;  /* 0x800000ff05027221 */ /* 0x000fc80000010100 */
[----:B------:R-:W-:-:S04]  /*05c0*/  FFMA R2, R5, R2, R0 ;  /* 0x0000000205027223 */ /* 0x000fc80000000000 */
[----:B------:R-:W-:-:S04]  /*05d0*/  FFMA R2, R2, R3, R5 ;  /* 0x0000000302027223 */ /* 0x000fc80000000005 */
[----:B------:R-:W-:-:S07]  /*05e0*/  FMUL.FTZ R2, R2, 2.3283064365386962891e-10 ;  /* 0x2f80000002027820 */ /* 0x000fce0000410000 */
.L_x_22:
[----:B------:R-:W-:Y:S01]  /*05f0*/  MOV R5, R2 ;  /* 0x0000000200057202 */ /* 0x000fe20000000f00 */
[----:B------:R-:W-:Y:S02]  /*0600*/  IMAD.MOV.U32 R2, RZ, RZ, R4 ;  /* 0x000000ffff027224 */ /* 0x000fe400078e0004 */
[----:B------:R-:W-:-:S04]  /*0610*/  IMAD.MOV.U32 R3, RZ, RZ, 0x0 ;  /* 0x00000000ff037424 */ /* 0x000fc800078e00ff */
[----:B------:R-:W-:Y:S05]  /*0620*/  RET.REL.NODEC R2 `(_Z10var_kernelPfS_ifi) ;  /* 0xfffffff802747950 */ /* 0x000fea0003c3ffff */
        .weak           $__internal_2_$__cuda_sm3x_div_rn_noftz_f32_slowpath
        .type           $__internal_2_$__cuda_sm3x_div_rn_noftz_f32_slowpath,@function
        .size           $__internal_2_$__cuda_sm3x_div_rn_noftz_f32_slowpath,(.L_x_55 - $__internal_2_$__cuda_sm3x_div_rn_noftz_f32_slowpath)
$__internal_2_$__cuda_sm3x_div_rn_noftz_f32_slowpath:
[----:B------:R-:W-:Y:S01]  /*0630*/  SHF.R.U32.HI R5, RZ, 0x17, R3 ;  /* 0x00000017ff057819 */ /* 0x000fe20000011603 */
[--C-:B------:R-:W-:Y:S01]  /*0640*/  IMAD.MOV.U32 R6, RZ, RZ, R0.reuse ;  /* 0x000000ffff067224 */ /* 0x100fe200078e0000 */
[----:B------:R-:W-:Y:S02]  /*0650*/  SHF.R.U32.HI R4, RZ, 0x17, R0 ;  /* 0x00000017ff047819 */ /* 0x000fe40000011600 */
[----:B------:R-:W-:Y:S02]  /*0660*/  LOP3.LUT R5, R5, 0xff, RZ, 0xc0, !PT ;  /* 0x000000ff05057812 */ /* 0x000fe400078ec0ff */
[----:B------:R-:W-:Y:S02]  /*0670*/  LOP3.LUT R4, R4, 0xff, RZ, 0xc0, !PT ;  /* 0x000000ff04047812 */ /* 0x000fe400078ec0ff */
[----:B------:R-:W-:Y:S01]  /*0680*/  MOV R7, R3 ;  /* 0x0000000300077202 */ /* 0x000fe20000000f00 */
        /* <DEDUP_REMOVED lines=29> */
.L_x_23:
[----:B------:R-:W-:Y:S02]  /*0860*/  LEA R0, R5, 0xc0800000, 0x17 ;  /* 0xc080000005007811 */ /* 0x000fe400078eb8ff */
[----:B------:R-:W-:-:S03]  /*0870*/  IADD3 R4, PT, PT, R4, -0x7f, RZ ;  /* 0xffffff8104047810 */ /* 0x000fc60007ffe0ff */
        /* <DEDUP_REMOVED lines=26> */
[-CC-:B------:R-:W-:Y:S01]  /*0a20*/  FFMA.RZ R0, R10, R6.reuse, R11.reuse ;  /* 0x000000060a007223 */ /* 0x180fe2000000c00b */
[----:B------:R-:W-:Y:S02]  /*0a30*/  VIADD R7, R8, 0x20 ;  /* 0x0000002008077836 */ /* 0x000fe40000000000 */
[-CC-:B------:R-:W-:Y:S01]  /*0a40*/  FFMA.RM R5, R10, R6.reuse, R11.reuse ;  /* 0x000000060a057223 */ /* 0x180fe2000000400b */
[----:B------:R-:W-:Y:S02]  /*0a50*/  ISETP.NE.AND P2, PT, R8, RZ, PT ;  /* 0x000000ff0800720c */ /* 0x000fe40003f45270 */
[----:B------:R-:W-:Y:S01]  /*0a60*/  LOP3.LUT R4, R0, 0x7fffff, RZ, 0xc0, !PT ;  /* 0x007fffff00047812 */ /* 0x000fe200078ec0ff */
[----:B------:R-:W-:Y:S01]  /*0a70*/  FFMA.RP R0, R10, R6, R11 ;  /* 0x000000060a007223 */ /* 0x000fe2000000800b */
[----:B------:R-:W-:Y:S01]  /*0a80*/  IMAD.MOV R6, RZ, RZ, -R8 ;  /* 0x000000ffff067224 */ /* 0x000fe200078e0a08 */
[----:B------:R-:W-:Y:S02]  /*0a90*/  ISETP.NE.AND P1, PT, R8, RZ, PT ;  /* 0x000000ff0800720c */ /* 0x000fe40003f25270 */
[----:B------:R-:W-:-:S02]  /*0aa0*/  LOP3.LUT R4, R4, 0x800000, RZ, 0xfc, !PT ;  /* 0x0080000004047812 */ /* 0x000fc400078efcff */
[----:B------:R-:W-:Y:S02]  /*0ab0*/  FSETP.NEU.FTZ.AND P0, PT, R0, R5, PT ;  /* 0x000000050000720b */ /* 0x000fe40003f1d000 */
[----:B------:R-:W-:Y:S02]  /*0ac0*/  SHF.L.U32 R7, R4, R7, RZ ;  /* 0x0000000704077219 */ /* 0x000fe400000006ff */
[----:B------:R-:W-:Y:S02]  /*0ad0*/  SEL R5, R6, RZ, P2 ;  /* 0x000000ff06057207 */ /* 0x000fe40001000000 */
[----:B------:R-:W-:Y:S02]  /*0ae0*/  ISETP.NE.AND P1, PT, R7, RZ, P1 ;  /* 0x000000ff0700720c */ /* 0x000fe40000f25270 */
[----:B------:R-:W-:Y:S02]  /*0af0*/  SHF.R.U32.HI R5, RZ, R5, R4 ;  /* 0x00000005ff057219 */ /* 0x000fe40000011604 */
[----:B------:R-:W-:-:S02]  /*0b00*/  PLOP3.LUT P0, PT, P0, P1, PT, 0xf8, 0x8f ;  /* 0x00000000008f781c */ /* 0x000fc40000703f70 */
[----:B------:R-:W-:Y:S02]  /*0b10*/  SHF.R.U32.HI R7, RZ, 0x1, R5 ;  /* 0x00000001ff077819 */ /* 0x000fe40000011605 */
[----:B------:R-:W-:-:S04]  /*0b20*/  SEL R0, RZ, 0x1, !P0 ;  /* 0x00000001ff007807 */ /* 0x000fc80004000000 */
[----:B------:R-:W-:-:S04]  /*0b30*/  LOP3.LUT R0, R0, 0x1, R7, 0xf8, !PT ;  /* 0x0000000100007812 */ /* 0x000fc800078ef807 */
[----:B------:R-:W-:-:S04]  /*0b40*/  LOP3.LUT R0, R0, R5, RZ, 0xc0, !PT ;  /* 0x0000000500007212 */ /* 0x000fc800078ec0ff */
[----:B------:R-:W-:-:S04]  /*0b50*/  IADD3 R0, PT, PT, R7, R0, RZ ;  /* 0x0000000007007210 */ /* 0x000fc80007ffe0ff */
[----:B------:R-:W-:Y:S01]  /*0b60*/  LOP3.LUT R3, R0, R3, RZ, 0xfc, !PT ;  /* 0x0000000300037212 */ /* 0x000fe200078efcff */
[----:B------:R-:W-:Y:S06]  /*0b70*/  BRA `(.L_x_30) ;  /* 0x0000000000347947 */ /* 0x000fec0003800000 */
.L_x_29:
[----:B------:R-:W-:-:S04]  /*0b80*/  LOP3.LUT R3, R3, 0x80000000, RZ, 0xc0, !PT ;  /* 0x8000000003037812 */ /* 0x000fc800078ec0ff */
[----:B------:R-:W-:Y:S01]  /*0b90*/  LOP3.LUT R3, R3, 0x7f800000, RZ, 0xfc, !PT ;  /* 0x7f80000003037812 */ /* 0x000fe200078efcff */
[----:B------:R-:W-:Y:S06]  /*0ba0*/  BRA `(.L_x_30) ;  /* 0x0000000000287947 */ /* 0x000fec0003800000 */
.L_x_28:
[----:B------:R-:W-:Y:S01]  /*0bb0*/  IMAD R3, R5, 0x800000, R3 ;  /* 0x0080000005037824 */ /* 0x000fe200078e0203 */
[----:B------:R-:W-:Y:S06]  /*0bc0*/  BRA `(.L_x_30) ;  /* 0x0000000000207947 */ /* 0x000fec0003800000 */
.L_x_27:
[----:B------:R-:W-:-:S04]  /*0bd0*/  LOP3.LUT R3, R7, 0x80000000, R6, 0x48, !PT ;  /* 0x8000000007037812 */ /* 0x000fc800078e4806 */
[----:B------:R-:W-:Y:S01]  /*0be0*/  LOP3.LUT R3, R3, 0x7f800000, RZ, 0xfc, !PT ;  /* 0x7f80000003037812 */ /* 0x000fe200078efcff */
[----:B------:R-:W-:Y:S06]  /*0bf0*/  BRA `(.L_x_30) ;  /* 0x0000000000147947 */ /* 0x000fec0003800000 */
.L_x_26:
[----:B------:R-:W-:Y:S01]  /*0c00*/  LOP3.LUT R3, R7, 0x80000000, R6, 0x48, !PT ;  /* 0x8000000007037812 */ /* 0x000fe200078e4806 */
[----:B------:R-:W-:Y:S06]  /*0c10*/  BRA `(.L_x_30) ;  /* 0x00000000000c7947 */ /* 0x000fec0003800000 */
.L_x_25:
[----:B------:R-:W0:Y:S01]  /*0c20*/  MUFU.RSQ R3, -QNAN ;  /* 0xffc0000000037908 */ /* 0x000e220000001400 */
[----:B------:R-:W-:Y:S05]  /*0c30*/  BRA `(.L_x_30) ;  /* 0x0000000000047947 */ /* 0x000fea0003800000 */
.L_x_24:
[----:B------:R-:W-:-:S07]  /*0c40*/  FADD.FTZ R3, R0, R3 ;  /* 0x0000000300037221 */ /* 0x000fce0000010000 */
.L_x_30:
[----:B0-----:R-:W-:Y:S02]  /*0c50*/  IMAD.MOV.U32 R0, RZ, RZ, R3 ;  /* 0x000000ffff007224 */ /* 0x001fe400078e0003 */
[----:B------:R-:W-:-:S04]  /*0c60*/  IMAD.MOV.U32 R3, RZ, RZ, 0x0 ;  /* 0x00000000ff037424 */ /* 0x000fc800078e00ff */
[----:B------:R-:W-:Y:S05]  /*0c70*/  RET.REL.NODEC R2 `(_Z10var_kernelPfS_ifi) ;  /* 0xfffffff002e07950 */ /* 0x000fea0003c3ffff */
.L_x_31:
        /* <DEDUP_REMOVED lines=16> */
.L_x_55:


//--------------------- .text._Z11bvar_kernelPKfPfS0_i --------------------------
	.section	.text._Z11bvar_kernelPKfPfS0_i,"ax",@progbits
	.align	128
        .global         _Z11bvar_kernelPKfPfS0_i
        .type           _Z11bvar_kernelPKfPfS0_i,@function
        .size           _Z11bvar_kernelPKfPfS0_i,(.L_x_59 - _Z11bvar_kernelPKfPfS0_i)
        .other          _Z11bvar_kernelPKfPfS0_i,@"STO_CUDA_ENTRY STV_DEFAULT"
_Z11bvar_kernelPKfPfS0_i:
.text._Z11bvar_kernelPKfPfS0_i:
[----:B------:R-:W-:Y:S01]  /*0000*/  LDC R1, c[0x0][0x37c] ;  /* 0x0000df00ff017b82 */ /* 0x000fe20000000800 */
[----:B------:R-:W0:Y:S01]  /*0010*/  S2R R9, SR_CTAID.X ;  /* 0x0000000000097919 */ /* 0x000e220000002500 */
[----:B------:R-:W0:Y:S01]  /*0020*/  LDCU UR8, c[0x0][0x360] ;  /* 0x00006c00ff0877ac */ /* 0x000e220008000800 */
[----:B------:R-:W0:Y:S01]  /*0030*/  S2R R8, SR_TID.X ;  /* 0x0000000000087919 */ /* 0x000e220000002100 */
[----:B------:R-:W1:Y:S01]  /*0040*/  LDCU UR4, c[0x0][0x398] ;  /* 0x00007300ff0477ac */ /* 0x000e620008000800 */
[----:B------:R-:W2:Y:S01]  /*0050*/  LDCU.64 UR6, c[0x0][0x358] ;  /* 0x00006b00ff0677ac */ /* 0x000ea20008000a00 */
[----:B0-----:R-:W-:-:S05]  /*0060*/  IMAD R7, R9, UR8, R8 ;  /* 0x0000000809077c24 */ /* 0x001fca000f8e0208 */
[----:B-1----:R-:W-:-:S13]  /*0070*/  ISETP.GE.AND P1, PT, R7, UR4, PT ;  /* 0x0000000407007c0c */ /* 0x002fda000bf26270 */
[----:B------:R-:W0:Y:S08]  /*0080*/  @!P1 LDC.64 R2, c[0x0][0x380] ;  /* 0x0000e000ff029b82 */ /* 0x000e300000000a00 */
[----:B------:R-:W1:Y:S01]  /*0090*/  @!P1 LDC.64 R4, c[0x0][0x390] ;  /* 0x0000e400ff049b82 */ /* 0x000e620000000a00 */
[----:B0-----:R-:W-:-:S06]  /*00a0*/  @!P1 IMAD.WIDE R2, R7, 0x4, R2 ;  /* 0x0000000407029825 */ /* 0x001fcc00078e0202 */
[----:B--2---:R-:W2:Y:S04]  /*00b0*/  @!P1 LDG.E R2, desc[UR6][R2.64] ;  /* 0x0000000602029981 */ /* 0x004ea8000c1e1900 */
[----:B-1----:R-:W2:Y:S01]  /*00c0*/  @!P1 LDG.E R5, desc[UR6][R4.64] ;  /* 0x0000000604059981 */ /* 0x002ea2000c1e1900 */
[----:B------:R-:W0:Y:S01]  /*00d0*/  S2UR UR5, SR_CgaCtaId ;  /* 0x00000000000579c3 */ /* 0x000e220000008800 */
[----:B------:R-:W-:Y:S01]  /*00e0*/  IMAD.U32 R6, RZ, RZ, UR8 ;  /* 0x00000008ff067e24 */ /* 0x000fe2000f8e00ff */
[----:B------:R-:W-:-:S04]  /*00f0*/  UMOV UR4, 0x400 ;  /* 0x0000040000047882 */ /* 0x000fc80000000000 */
[----:B------:R-:W-:Y:S02]  /*0100*/  ISETP.GE.U32.AND P2, PT, R6, 0x2, PT ;  /* 0x000000020600780c */ /* 0x000fe40003f46070 */
[----:B------:R-:W-:Y:S01]  /*0110*/  ISETP.NE.AND P0, PT, R8, RZ, PT ;  /* 0x000000ff0800720c */ /* 0x000fe20003f05270 */
[----:B0-----:R-:W-:-:S06]  /*0120*/  ULEA UR4, UR5, UR4, 0x18 ;  /* 0x0000000405047291 */ /* 0x001fcc000f8ec0ff */
[----:B------:R-:W-:Y:S01]  /*0130*/  LEA R0, R8, UR4, 0x2 ;  /* 0x0000000408007c11 */ /* 0x000fe2000f8e10ff */
[----:B--2---:R-:W-:-:S04]  /*0140*/  @!P1 FADD R7, R2, -R5 ;  /* 0x8000000502079221 */ /* 0x004fc80000000000 */
[----:B------:R-:W-:-:S05]  /*0150*/  @!P1 FMUL R7, R7, R7 ;  /* 0x0000000707079220 */ /* 0x000fca0000400000 */
[----:B------:R0:W-:Y:S04]  /*0160*/  @!P1 STS [R0], R7 ;  /* 0x0000000700009388 */ /* 0x0001e80000000800 */
[----:B------:R0:W-:Y:S01]  /*0170*/  @P1 STS [R0], RZ ;  /* 0x000000ff00001388 */ /* 0x0001e20000000800 */
[----:B------:R-:W-:Y:S06]  /*0180*/  BAR.SYNC.DEFER_BLOCKING 0x0 ;  /* 0x0000000000007b1d */ /* 0x000fec0000010000 */
[----:B------:R-:W-:Y:S05]  /*0190*/  @!P2 BRA `(.L_x_32) ;  /* 0x00000000002ca947 */ /* 0x000fea0003800000 */
.L_x_33:
[----:B------:R-:W-:-:S04]  /*01a0*/  SHF.R.U32.HI R5, RZ, 0x1, R6 ;  /* 0x00000001ff057819 */ /* 0x000fc80000011606 */
[----:B------:R-:W-:-:S13]  /*01b0*/  ISETP.GE.U32.AND P1, PT, R8, R5, PT ;  /* 0x000000050800720c */ /* 0x000fda0003f26070 */
[----:B------:R-:W-:Y:S01]  /*01c0*/  @!P1 LEA R2, R5, R0, 0x2 ;  /* 0x0000000005029211 */ /* 0x000fe200078e10ff */
[----:B------:R-:W-:Y:S05]  /*01d0*/  @!P1 LDS R3, [R0] ;  /* 0x0000000000039984 */ /* 0x000fea0000000800 */
[----:B------:R-:W1:Y:S02]  /*01e0*/  @!P1 LDS R2, [R2] ;  /* 0x0000000002029984 */ /* 0x000e640000000800 */
[----:B-1----:R-:W-:-:S05]  /*01f0*/  @!P1 FADD R3, R2, R3 ;  /* 0x0000000302039221 */ /* 0x002fca0000000000 */
[----:B------:R1:W-:Y:S01]  /*0200*/  @!P1 STS [R0], R3 ;  /* 0x0000000300009388 */ /* 0x0003e20000000800 */
[----:B------:R-:W-:Y:S01]  /*0210*/  BAR.SYNC.DEFER_BLOCKING 0x0 ;  /* 0x0000000000007b1d */ /* 0x000fe20000010000 */
[----:B------:R-:W-:Y:S01]  /*0220*/  ISETP.GT.U32.AND P1, PT, R6, 0x3, PT ;  /* 0x000000030600780c */ /* 0x000fe20003f24070 */
[----:B------:R-:W-:-:S12]  /*0230*/  IMAD.MOV.U32 R6, RZ, RZ, R5 ;  /* 0x000000ffff067224 */ /* 0x000fd800078e0005 */
[----:B-1----:R-:W-:Y:S05]  /*0240*/  @P1 BRA `(.L_x_33) ;  /* 0xfffffffc00d41947 */ /* 0x002fea000383ffff */
.L_x_32:
[----:B------:R-:W-:Y:S05]  /*0250*/  @P0 EXIT ;  /* 0x000000000000094d */ /* 0x000fea0003800000 */
[----:B------:R-:W1:Y:S01]  /*0260*/  S2UR UR5, SR_CgaCtaId ;  /* 0x00000000000579c3 */ /* 0x000e620000008800 */
[----:B------:R-:W-:-:S07]  /*0270*/  UMOV UR4, 0x400 ;  /* 0x0000040000047882 */ /* 0x000fce0000000000 */
[----:B------:R-:W2:Y:S01]  /*0280*/  LDC.64 R2, c[0x0][0x388] ;  /* 0x0000e200ff027b82 */ /* 0x000ea20000000a00 */
[----:B-1----:R-:W-:Y:S01]  /*0290*/  ULEA UR4, UR5, UR4, 0x18 ;  /* 0x0000000405047291 */ /* 0x002fe2000f8ec0ff */
[----:B--2---:R-:W-:-:S08]  /*02a0*/  IMAD.WIDE.U32 R2, R9, 0x4, R2 ;  /* 0x0000000409027825 */ /* 0x004fd000078e0002 */
[----:B------:R-:W1:Y:S04]  /*02b0*/  LDS R5, [UR4] ;  /* 0x00000004ff057984 */ /* 0x000e680008000800 */
[----:B-1----:R-:W-:Y:S01]  /*02c0*/  STG.E desc[UR6][R2.64], R5 ;  /* 0x0000000502007986 */ /* 0x002fe2000c101906 */
[----:B------:R-:W-:Y:S05]  /*02d0*/  EXIT ;  /* 0x000000000000794d */ /* 0x000fea0003800000 */
.L_x_34:
        /* <DEDUP_REMOVED lines=10> */
.L_x_59:


//--------------------- .text._Z10sum_kernelPKfPfff --------------------------
	.section	.text._Z10sum_kernelPKfPfff,"ax",@progbits
	.align	128
        .global         _Z10sum_kernelPKfPfff
        .type           _Z10sum_kernelPKfPfff,@function
        .size           _Z10sum_kernelPKfPfff,(.L_x_56 - _Z10sum_kernelPKfPfff)
        .other          _Z10sum_kernelPKfPfff,@"STO_CUDA_ENTRY STV_DEFAULT"
_Z10sum_kernelPKfPfff:
.text._Z10sum_kernelPKfPfff:
[----:B------:R-:W-:Y:S01]  /*0000*/  LDC R1, c[0x0][0x37c] ;  /* 0x0000df00ff017b82 */ /* 0x000fe20000000800 */
[----:B------:R-:W0:Y:S01]  /*0010*/  S2R R8, SR_TID.X ;  /* 0x0000000000087919 */ /* 0x000e220000002100 */
[----:B------:R-:W1:Y:S01]  /*0020*/  LDCU UR4, c[0x0][0x390] ;  /* 0x00007200ff0477ac */ /* 0x000e620008000800 */
[----:B------:R-:W-:Y:S01]  /*0030*/  BSSY.RECONVERGENT B0, `(.L_x_35) ;  /* 0x0000011000007945 */ /* 0x000fe20003800200 */
[----:B------:R-:W2:Y:S01]  /*0040*/  LDCU.64 UR6, c[0x0][0x358] ;  /* 0x00006b00ff0677ac */ /* 0x000ea20008000a00 */
[----:B0-----:R-:W-:-:S04]  /*0050*/  I2FP.F32.U32 R0, R8 ;  /* 0x0000000800007245 */ /* 0x001fc80000201000 */
[----:B-1----:R-:W-:Y:S01]  /*0060*/  FSETP.GEU.AND P0, PT, R0, UR4, PT ;  /* 0x0000000400007c0b */ /* 0x002fe2000bf0e000 */
[----:B------:R-:W-:-:S12]  /*0070*/  IMAD.MOV.U32 R0, RZ, RZ, RZ ;  /* 0x000000ffff007224 */ /* 0x000fd800078e00ff */
[----:B--2---:R-:W-:Y:S05]  /*0080*/  @P0 BRA `(.L_x_36) ;  /* 0x00000000002c0947 */ /* 0x004fea0003800000 */
[----:B------:R-:W0:Y:S01]  /*0090*/  LDC R10, c[0x0][0x360] ;  /* 0x0000d800ff0a7b82 */ /* 0x000e220000000800 */
[----:B------:R-:W-:Y:S02]  /*00a0*/  IMAD.MOV.U32 R0, RZ, RZ, RZ ;  /* 0x000000ffff007224 */ /* 0x000fe400078e00ff */
[----:B------:R-:W-:-:S05]  /*00b0*/  IMAD.MOV.U32 R7, RZ, RZ, R8 ;  /* 0x000000ffff077224 */ /* 0x000fca00078e0008 */
[----:B------:R-:W1:Y:S02]  /*00c0*/  LDC.64 R4, c[0x0][0x380] ;  /* 0x0000e000ff047b82 */ /* 0x000e640000000a00 */
.L_x_37:
[----:B-1----:R-:W-:-:S06]  /*00d0*/  IMAD.WIDE R2, R7, 0x4, R4 ;  /* 0x0000000407027825 */ /* 0x002fcc00078e0204 */
[----:B------:R-:W2:Y:S01]  /*00e0*/  LDG.E R3, desc[UR6][R2.64] ;  /* 0x0000000602037981 */ /* 0x000ea2000c1e1900 */
[----:B0-----:R-:W-:-:S05]  /*00f0*/  IMAD.IADD R7, R10, 0x1, R7 ;  /* 0x000000010a077824 */ /* 0x001fca00078e0207 */
[----:B------:R-:W-:-:S04]  /*0100*/  I2FP.F32.S32 R6, R7 ;  /* 0x0000000700067245 */ /* 0x000fc80000201400 */
[----:B------:R-:W-:Y:S01]  /*0110*/  FSETP.GEU.AND P0, PT, R6, UR4, PT ;  /* 0x0000000406007c0b */ /* 0x000fe2000bf0e000 */
[----:B--2---:R-:W-:-:S12]  /*0120*/  FADD R0, R3, R0 ;  /* 0x0000000003007221 */ /* 0x004fd80000000000 */
[----:B------:R-:W-:Y:S05]  /*0130*/  @!P0 BRA `(.L_x_37) ;  /* 0xfffffffc00e48947 */ /* 0x000fea000383ffff */
.L_x_36:
[----:B------:R-:W-:Y:S05]  /*0140*/  BSYNC.RECONVERGENT B0 ;  /* 0x0000000000007941 */ /* 0x000fea0003800200 */
.L_x_35:
        /* <DEDUP_REMOVED lines=11> */
.L_x_39:
        /* <DEDUP_REMOVED lines=8> */
[----:B------:R-:W-:Y:S01]  /*0280*/  ISETP.GT.U32.AND P0, PT, R0, 0x3, PT ;  /* 0x000000030000780c */ /* 0x000fe20003f04070 */
[----:B------:R-:W-:-:S12]  /*0290*/  IMAD.MOV.U32 R0, RZ, RZ, R6 ;  /* 0x000000ffff007224 */ /* 0x000fd800078e0006 */
[----:B-1----:R-:W-:Y:S05]  /*02a0*/  @P0 BRA `(.L_x_39) ;  /* 0xfffffffc00d40947 */ /* 0x002fea000383ffff */
.L_x_38:
[----:B------:R-:W-:Y:S05]  /*02b0*/  @P1 EXIT ;  /* 0x000000000000194d */ /* 0x000fea0003800000 */
[----:B------:R-:W1:Y:S01]  /*02c0*/  S2UR UR5, SR_CgaCtaId ;  /* 0x00000000000579c3 */ /* 0x000e620000008800 */
[----:B------:R-:W-:-:S07]  /*02d0*/  UMOV UR4, 0x400 ;  /* 0x0000040000047882 */ /* 0x000fce0000000000 */
[----:B------:R-:W2:Y:S01]  /*02e0*/  LDC R7, c[0x0][0x394] ;  /* 0x0000e500ff077b82 */ /* 0x000ea20000000800 */
[----:B-1----:R-:W-:Y:S01]  /*02f0*/  ULEA UR4, UR5, UR4, 0x18 ;  /* 0x0000000405047291 */ /* 0x002fe2000f8ec0ff */
[----:B--2---:R-:W1:Y:S08]  /*0300*/  MUFU.RCP R2, R7 ;  /* 0x0000000700027308 */ /* 0x004e700000001000 */
[----:B0-----:R-:W0:Y:S01]  /*0310*/  LDS R0, [UR4] ;  /* 0x00000004ff007984 */ /* 0x001e220008000800 */
[----:B-1----:R-:W-:-:S04]  /*0320*/  FFMA R3, R2, -R7, 1 ;  /* 0x3f80000002037423 */ /* 0x002fc80000000807 */
[----:B------:R-:W-:Y:S01]  /*0330*/  FFMA R3, R2, R3, R2 ;  /* 0x0000000302037223 */ /* 0x000fe20000000002 */
[----:B0-----:R-:W0:Y:S03]  /*0340*/  FCHK P0, R0, R7 ;  /* 0x0000000700007302 */ /* 0x001e260000000000 */
[----:B------:R-:W-:-:S04]  /*0350*/  FFMA R2, R0, R3, RZ ;  /* 0x0000000300027223 */ /* 0x000fc800000000ff */
[----:B------:R-:W-:-:S04]  /*0360*/  FFMA R4, R2, -R7, R0 ;  /* 0x8000000702047223 */ /* 0x000fc80000000000 */
[----:B------:R-:W-:Y:S01]  /*0370*/  FFMA R5, R3, R4, R2 ;  /* 0x0000000403057223 */ /* 0x000fe20000000002 */
[----:B0-----:R-:W-:Y:S06]  /*0380*/  @!P0 BRA `(.L_x_40) ;  /* 0x0000000000088947 */ /* 0x001fec0003800000 */
[----:B------:R-:W-:-:S07]  /*0390*/  MOV R2, 0x3b0 ;  /* 0x000003b000027802 */ /* 0x000fce0000000f00 */
[----:B------:R-:W-:Y:S05]  /*03a0*/  CALL.REL.NOINC `($__internal_3_$__cuda_sm3x_div_rn_noftz_f32_slowpath) ;  /* 0x00000000000c7944 */ /* 0x000fea0003c00000 */
.L_x_40:
[----:B------:R-:W0:Y:S02]  /*03b0*/  LDC.64 R2, c[0x0][0x388] ;  /* 0x0000e200ff027b82 */ /* 0x000e240000000a00 */
[----:B0-----:R-:W-:Y:S01]  /*03c0*/  STG.E desc[UR6][R2.64], R5 ;  /* 0x0000000502007986 */ /* 0x001fe2000c101906 */
[----:B------:R-:W-:Y:S05]  /*03d0*/  EXIT ;  /* 0x000000000000794d */ /* 0x000fea0003800000 */
        .weak           $__internal_3_$__cuda_sm3x_div_rn_noftz_f32_slowpath
        .type           $__internal_3_$__cuda_sm3x_div_rn_noftz_f32_slowpath,@function
        .size           $__internal_3_$__cuda_sm3x_div_rn_noftz_f32_slowpath,(.L_x_56 - $__internal_3_$__cuda_sm3x_div_rn_noftz_f32_slowpath)
$__internal_3_$__cuda_sm3x_div_rn_noftz_f32_slowpath:
[----:B------:R-:W0:Y:S01]  /*03e0*/  LDC R3, c[0x0][0x394] ;  /* 0x0000e500ff037b82 */ /* 0x000e220000000800 */
[--C-:B------:R-:W-:Y:S01]  /*03f0*/  SHF.R.U32.HI R4, RZ, 0x17, R0.reuse ;  /* 0x00000017ff047819 */ /* 0x100fe20000011600 */
[----:B------:R-:W-:-:S03]  /*0400*/  IMAD.MOV.U32 R6, RZ, RZ, R0 ;  /* 0x000000ffff067224 */ /* 0x000fc600078e0000 */
[----:B------:R-:W-:-:S03]  /*0410*/  LOP3.LUT R4, R4, 0xff, RZ, 0xc0, !PT ;  /* 0x000000ff04047812 */ /* 0x000fc600078ec0ff */
[----:B------:R-:W1:Y:S02]  /*0420*/  LDC R7, c[0x0][0x394] ;  /* 0x0000e500ff077b82 */ /* 0x000e640000000800 */
[----:B------:R-:W-:Y:S01]  /*0430*/  VIADD R9, R4, 0xffffffff ;  /* 0xffffffff04097836 */ /* 0x000fe20000000000 */
[----:B0-----:R-:W-:-:S04]  /*0440*/  SHF.R.U32.HI R5, RZ, 0x17, R3 ;  /* 0x00000017ff057819 */ /* 0x001fc80000011603 */
[----:B------:R-:W-:-:S05]  /*0450*/  LOP3.LUT R5, R5, 0xff, RZ, 0xc0, !PT ;  /* 0x000000ff05057812 */ /* 0x000fca00078ec0ff */
[----:B------:R-:W-:-:S05]  /*0460*/  VIADD R10, R5, 0xffffffff ;  /* 0xffffffff050a7836 */ /* 0x000fca0000000000 */
[----:B------:R-:W-:-:S04]  /*0470*/  ISETP.GT.U32.AND P0, PT, R10, 0xfd, PT ;  /* 0x000000fd0a00780c */ /* 0x000fc80003f04070 */
[----:B------:R-:W-:-:S13]  /*0480*/  ISETP.GT.U32.OR P0, PT, R9, 0xfd, P0 ;  /* 0x000000fd0900780c */ /* 0x000fda0000704470 */
[----:B------:R-:W-:Y:S01]  /*0490*/  @!P0 IMAD.MOV.U32 R8, RZ, RZ, RZ ;  /* 0x000000ffff088224 */ /* 0x000fe200078e00ff */
[----:B-1----:R-:W-:Y:S06]  /*04a0*/  @!P0 BRA `(.L_x_41) ;  /* 0x00000000005c8947 */ /* 0x002fec0003800000 */
        /* <DEDUP_REMOVED lines=23> */
.L_x_41:
[----:B------:R-:W-:Y:S01]  /*0620*/  LEA R0, R5, 0xc0800000, 0x17 ;  /* 0xc080000005007811 */ /* 0x000fe200078eb8ff */
[----:B------:R-:W-:-:S04]  /*0630*/  VIADD R4, R4, 0xffffff81 ;  /* 0xffffff8104047836 */ /* 0x000fc80000000000 */
        /* <DEDUP_REMOVED lines=44> */
[----:B------:R-:W-:-:S05]  /*0900*/  LOP3.LUT R0, R0, R5, RZ, 0xc0, !PT ;  /* 0x0000000500007212 */ /* 0x000fca00078ec0ff */
[----:B------:R-:W-:-:S05]  /*0910*/  IMAD.IADD R0, R7, 0x1, R0 ;  /* 0x0000000107007824 */ /* 0x000fca00078e0200 */
[----:B------:R-:W-:Y:S01]  /*0920*/  LOP3.LUT R3, R0, R3, RZ, 0xfc, !PT ;  /* 0x0000000300037212 */ /* 0x000fe200078efcff */
[----:B------:R-:W-:Y:S06]  /*0930*/  BRA `(.L_x_48) ;  /* 0x0000000000347947 */ /* 0x000fec0003800000 */
.L_x_47:
[----:B------:R-:W-:-:S04]  /*0940*/  LOP3.LUT R3, R3, 0x80000000, RZ, 0xc0, !PT ;  /* 0x8000000003037812 */ /* 0x000fc800078ec0ff */
[----:B------:R-:W-:Y:S01]  /*0950*/  LOP3.LUT R3, R3, 0x7f800000, RZ, 0xfc, !PT ;  /* 0x7f80000003037812 */ /* 0x000fe200078efcff */
[----:B------:R-:W-:Y:S06]  /*0960*/  BRA `(.L_x_48) ;  /* 0x0000000000287947 */ /* 0x000fec0003800000 */
.L_x_46:
[----:B------:R-:W-:Y:S01]  /*0970*/  IMAD R3, R5, 0x800000, R3 ;  /* 0x0080000005037824 */ /* 0x000fe200078e0203 */
[----:B------:R-:W-:Y:S06]  /*0980*/  BRA `(.L_x_48) ;  /* 0x0000000000207947 */ /* 0x000fec0003800000 */
.L_x_45:
[----:B------:R-:W-:-:S04]  /*0990*/  LOP3.LUT R3, R7, 0x80000000, R6, 0x48, !PT ;  /* 0x8000000007037812 */ /* 0x000fc800078e4806 */
[----:B------:R-:W-:Y:S01]  /*09a0*/  LOP3.LUT R3, R3, 0x7f800000, RZ, 0xfc, !PT ;  /* 0x7f80000003037812 */ /* 0x000fe200078efcff */
[----:B------:R-:W-:Y:S06]  /*09b0*/  BRA `(.L_x_48) ;  /* 0x0000000000147947 */ /* 0x000fec0003800000 */
.L_x_44:
[----:B------:R-:W-:Y:S01]  /*09c0*/  LOP3.LUT R3, R7, 0x80000000, R6, 0x48, !PT ;  /* 0x8000000007037812 */ /* 0x000fe200078e4806 */
[----:B------:R-:W-:Y:S06]  /*09d0*/  BRA `(.L_x_48) ;  /* 0x00000000000c7947 */ /* 0x000fec0003800000 */
.L_x_43:
[----:B------:R-:W0:Y:S01]  /*09e0*/  MUFU.RSQ R3, -QNAN ;  /* 0xffc0000000037908 */ /* 0x000e220000001400 */
[----:B------:R-:W-:Y:S05]  /*09f0*/  BRA `(.L_x_48) ;  /* 0x0000000000047947 */ /* 0x000fea0003800000 */
.L_x_42:
[----:B------:R-:W-:-:S07]  /*0a00*/  FADD.FTZ R3, R0, R3 ;  /* 0x0000000300037221 */ /* 0x000fce0000010000 */
.L_x_48:
[----:B0-----:R-:W-:Y:S02]  /*0a10*/  IMAD.MOV.U32 R5, RZ, RZ, R3 ;  /* 0x000000ffff057224 */ /* 0x001fe400078e0003 */
[----:B------:R-:W-:-:S04]  /*0a20*/  IMAD.MOV.U32 R3, RZ, RZ, 0x0 ;  /* 0x00000000ff037424 */ /* 0x000fc800078e00ff */
[----:B------:R-:W-:Y:S05]  /*0a30*/  RET.REL.NODEC R2 `(_Z10sum_kernelPKfPfff) ;  /* 0xfffffff402707950 */ /* 0x000fea0003c3ffff */
.L_x_49:
        /* <DEDUP_REMOVED lines=12> */
.L_x_56:


//--------------------- .text._Z11bsum_kernelPKfPff --------------------------
	.section	.text._Z11bsum_kernelPKfPff,"ax",@progbits
	.align	128
        .global         _Z11bsum_kernelPKfPff
        .type           _Z11bsum_kernelPKfPff,@function
        .size           _Z11bsum_kernelPKfPff,(.L_x_61 - _Z11bsum_kernelPKfPff)
        .other          _Z11bsum_kernelPKfPff,@"STO_CUDA_ENTRY STV_DEFAULT"
_Z11bsum_kernelPKfPff:
.text._Z11bsum_kernelPKfPff:
[----:B------:R-:W-:Y:S01]  /*0000*/  LDC R1, c[0x0][0x37c] ;  /* 0x0000df00ff017b82 */ /* 0x000fe20000000800 */
[----:B------:R-:W0:Y:S01]  /*0010*/  S2R R7, SR_CTAID.X ;  /* 0x0000000000077919 */ /* 0x000e220000002500 */
[----:B------:R-:W0:Y:S01]  /*0020*/  LDCU UR8, c[0x0][0x360] ;  /* 0x00006c00ff0877ac */ /* 0x000e220008000800 */
[----:B------:R-:W0:Y:S01]  /*0030*/  S2R R6, SR_TID.X ;  /* 0x0000000000067919 */ /* 0x000e220000002100 */
[----:B------:R-:W1:Y:S01]  /*0040*/  LDCU UR4, c[0x0][0x390] ;  /* 0x00007200ff0477ac */ /* 0x000e620008000800 */
[----:B------:R-:W2:Y:S01]  /*0050*/  LDCU.64 UR6, c[0x0][0x358] ;  /* 0x00006b00ff0677ac */ /* 0x000ea20008000a00 */
[----:B0-----:R-:W-:-:S05]  /*0060*/  IMAD R5, R7, UR8, R6 ;  /* 0x0000000807057c24 */ /* 0x001fca000f8e0206 */
[----:B------:R-:W-:-:S04]  /*0070*/  I2FP.F32.S32 R0, R5 ;  /* 0x0000000500007245 */ /* 0x000fc80000201400 */
[----:B-1----:R-:W-:-:S13]  /*0080*/  FSETP.GEU.AND P1, PT, R0, UR4, PT ;  /* 0x0000000400007c0b */ /* 0x002fda000bf2e000 */
[----:B------:R-:W0:Y:S02]  /*0090*/  @!P1 LDC.64 R2, c[0x0][0x380] ;  /* 0x0000e000ff029b82 */ /* 0x000e240000000a00 */
[----:B0-----:R-:W-:-:S06]  /*00a0*/  @!P1 IMAD.WIDE R2, R5, 0x4, R2 ;  /* 0x0000000405029825 */ /* 0x001fcc00078e0202 */
[----:B--2---:R-:W2:Y:S01]  /*00b0*/  @!P1 LDG.E R3, desc[UR6][R2.64] ;  /* 0x0000000602039981 */ /* 0x004ea2000c1e1900 */
[----:B------:R-:W0:Y:S01]  /*00c0*/  S2UR UR5, SR_CgaCtaId ;  /* 0x00000000000579c3 */ /* 0x000e220000008800 */
[----:B------:R-:W-:Y:S01]  /*00d0*/  IMAD.U32 R4, RZ, RZ, UR8 ;  /* 0x00000008ff047e24 */ /* 0x000fe2000f8e00ff */
[----:B------:R-:W-:Y:S01]  /*00e0*/  UMOV UR4, 0x400 ;  /* 0x0000040000047882 */ /* 0x000fe20000000000 */
[----:B------:R-:W-:-:S03]  /*00f0*/  ISETP.NE.AND P0, PT, R6, RZ, PT ;  /* 0x000000ff0600720c */ /* 0x000fc60003f05270 */
[----:B------:R-:W-:Y:S01]  /*0100*/  ISETP.GE.U32.AND P2, PT, R4, 0x2, PT ;  /* 0x000000020400780c */ /* 0x000fe20003f46070 */
[----:B0-----:R-:W-:-:S06]  /*0110*/  ULEA UR4, UR5, UR4, 0x18 ;  /* 0x0000000405047291 */ /* 0x001fcc000f8ec0ff */
[----:B------:R-:W-:-:S05]  /*0120*/  LEA R0, R6, UR4, 0x2 ;  /* 0x0000000406007c11 */ /* 0x000fca000f8e10ff */
[----:B--2---:R0:W-:Y:S04]  /*0130*/  @!P1 STS [R0], R3 ;  /* 0x0000000300009388 */ /* 0x0041e80000000800 */
[----:B------:R0:W-:Y:S01]  /*0140*/  @P1 STS [R0], RZ ;  /* 0x000000ff00001388 */ /* 0x0001e20000000800 */
[----:B------:R-:W-:Y:S06]  /*0150*/  BAR.SYNC.DEFER_BLOCKING 0x0 ;  /* 0x0000000000007b1d */ /* 0x000fec0000010000 */
[----:B------:R-:W-:Y:S05]  /*0160*/  @!P2 BRA `(.L_x_50) ;  /* 0x00000000002ca947 */ /* 0x000fea0003800000 */
.L_x_51:
[----:B------:R-:W-:-:S04]  /*0170*/  SHF.R.U32.HI R5, RZ, 0x1, R4 ;  /* 0x00000001ff057819 */ /* 0x000fc80000011604 */
[----:B------:R-:W-:-:S13]  /*0180*/  ISETP.GE.U32.AND P1, PT, R6, R5, PT ;  /* 0x000000050600720c */ /* 0x000fda0003f26070 */
[----:B------:R-:W-:Y:S01]  /*0190*/  @!P1 IMAD R2, R5, 0x4, R0 ;  /* 0x0000000405029824 */ /* 0x000fe200078e0200 */
[----:B0-----:R-:W-:Y:S05]  /*01a0*/  @!P1 LDS R3, [R0] ;  /* 0x0000000000039984 */ /* 0x001fea0000000800 */
[----:B------:R-:W0:Y:S02]  /*01b0*/  @!P1 LDS R2, [R2] ;  /* 0x0000000002029984 */ /* 0x000e240000000800 */
[----:B0-----:R-:W-:-:S05]  /*01c0*/  @!P1 FADD R3, R2, R3 ;  /* 0x0000000302039221 */ /* 0x001fca0000000000 */
[----:B------:R1:W-:Y:S01]  /*01d0*/  @!P1 STS [R0], R3 ;  /* 0x0000000300009388 */ /* 0x0003e20000000800 */
[----:B------:R-:W-:Y:S01]  /*01e0*/  BAR.SYNC.DEFER_BLOCKING 0x0 ;  /* 0x0000000000007b1d */ /* 0x000fe20000010000 */
[----:B------:R-:W-:Y:S01]  /*01f0*/  ISETP.GT.U32.AND P1, PT, R4, 0x3, PT ;  /* 0x000000030400780c */ /* 0x000fe20003f24070 */
[----:B------:R-:W-:-:S12]  /*0200*/  IMAD.MOV.U32 R4, RZ, RZ, R5 ;  /* 0x000000ffff047224 */ /* 0x000fd800078e0005 */
[----:B-1----:R-:W-:Y:S05]  /*0210*/  @P1 BRA `(.L_x_51) ;  /* 0xfffffffc00d41947 */ /* 0x002fea000383ffff */
.L_x_50:
[----:B------:R-:W-:Y:S05]  /*0220*/  @P0 EXIT ;  /* 0x000000000000094d */ /* 0x000fea0003800000 */
[----:B------:R-:W1:Y:S01]  /*0230*/  S2UR UR5, SR_CgaCtaId ;  /* 0x00000000000579c3 */ /* 0x000e620000008800 */
[----:B------:R-:W-:-:S07]  /*0240*/  UMOV UR4, 0x400 ;  /* 0x0000040000047882 */ /* 0x000fce0000000000 */
[----:B0-----:R-:W0:Y:S01]  /*0250*/  LDC.64 R2, c[0x0][0x388] ;  /* 0x0000e200ff027b82 */ /* 0x001e220000000a00 */
[----:B-1----:R-:W-:Y:S01]  /*0260*/  ULEA UR4, UR5, UR4, 0x18 ;  /* 0x0000000405047291 */ /* 0x002fe2000f8ec0ff */
[----:B0-----:R-:W-:-:S08]  /*0270*/  IMAD.WIDE.U32 R2, R7, 0x4, R2 ;  /* 0x0000000407027825 */ /* 0x001fd000078e0002 */
[----:B------:R-:W0:Y:S04]  /*0280*/  LDS R5, [UR4] ;  /* 0x00000004ff057984 */ /* 0x000e280008000800 */
[----:B0-----:R-:W-:Y:S01]  /*0290*/  STG.E desc[UR6][R2.64], R5 ;  /* 0x0000000502007986 */ /* 0x001fe2000c101906 */
[----:B------:R-:W-:Y:S05]  /*02a0*/  EXIT ;  /* 0x000000000000794d */ /* 0x000fea0003800000 */
.L_x_52:
        /* <DEDUP_REMOVED lines=13> */
.L_x_61:


//--------------------- .nv.shared._Z11norm_kernelPKfPfS0_S0_ffi --------------------------
	.section	.nv.shared._Z11norm_kernelPKfPfS0_S0_ffi,"aw",@nobits
	.sectionflags	@""
	.align	16
	.zero		1024


//--------------------- .nv.shared.reserved.0     --------------------------
	.section	.nv.shared.reserved.0,"aw",@nobits
	.weak		__nv_reservedSMEM_offset_0_alias
	.size		__nv_reservedSMEM_offset_0_alias, 0, 64
	.other		__nv_reservedSMEM_offset_0_alias,@"STO_CUDA_RESERVED_SHARED STV_DEFAULT"
__nv_reservedSMEM_offset_0_alias:
	.zero		0
	.zero		64


//--------------------- .nv.shared._Z10var_kernelPfS_ifi --------------------------
	.section	.nv.shared._Z10var_kernelPfS_ifi,"aw",@nobits
	.sectionflags	@""
	.align	16
	.zero		1024


//--------------------- .nv.shared._Z11bvar_kernelPKfPfS0_i --------------------------
	.section	.nv.shared._Z11bvar_kernelPKfPfS0_i,"aw",@nobits
	.sectionflags	@""
	.align	16
	.zero		1024


//--------------------- .nv.shared._Z10sum_kernelPKfPfff --------------------------
	.section	.nv.shared._Z10sum_kernelPKfPfff,"aw",@nobits
	.sectionflags	@""
	.align	16
	.zero		1024


//--------------------- .nv.shared._Z11bsum_kernelPKfPff --------------------------
	.section	.nv.shared._Z11bsum_kernelPKfPff,"aw",@nobits
	.sectionflags	@""
	.align	16
	.zero		1024


//--------------------- .nv.constant0._Z11norm_kernelPKfPfS0_S0_ffi --------------------------
	.section	.nv.constant0._Z11norm_kernelPKfPfS0_S0_ffi,"a",@progbits
	.sectionflags	@""
	.align	4
.nv.constant0._Z11norm_kernelPKfPfS0_S0_ffi:
	.zero		940


//--------------------- .nv.constant0._Z10var_kernelPfS_ifi --------------------------
	.section	.nv.constant0._Z10var_kernelPfS_ifi,"a",@progbits
	.sectionflags	@""
	.align	4
.nv.constant0._Z10var_kernelPfS_ifi:
	.zero		924


//--------------------- .nv.constant0._Z11bvar_kernelPKfPfS0_i --------------------------
	.section	.nv.constant0._Z11bvar_kernelPKfPfS0_i,"a",@progbits
	.sectionflags	@""
	.align	4
.nv.constant0._Z11bvar_kernelPKfPfS0_i:
	.zero		924


//--------------------- .nv.constant0._Z10sum_kernelPKfPfff --------------------------
	.section	.nv.constant0._Z10sum_kernelPKfPfff,"a",@progbits
	.sectionflags	@""
	.align	4
.nv.constant0._Z10sum_kernelPKfPfff:
	.zero		920


//--------------------- .nv.constant0._Z11bsum_kernelPKfPff --------------------------
	.section	.nv.constant0._Z11bsum_kernelPKfPff,"a",@progbits
	.sectionflags	@""
	.align	4
.nv.constant0._Z11bsum_kernelPKfPff:
	.zero		916


//--------------------- SYMBOLS --------------------------

	.type		.nv.reservedSmem.offset0,@object
	.size		.nv.reservedSmem.offset0,0x4
	.type		.nv.reservedSmem.cap,@object
	.size		.nv.reservedSmem.cap,0x4
